	.target	sm_100a

	.elftype	@"ET_EXEC"


//--------------------- .note.nv.tkinfo           --------------------------
	.section	.note.nv.tkinfo,"",@"SHT_NOTE"
	.sectionflags	@"SHF_NOTE_NV_TKINFO"
	.tkinfo
        /*0018*/ 	.word	0x00000002
        /*0030*/ 	.string	""
        /*0030*/ 	.string	"ptxas"
        /*0030*/ 	.string	"Cuda compilation tools, release 13.0, V13.0.88"
        /*0030*/ 	.string	"Build cuda_13.0.r13.0/compiler.36424714_0"
        /*0030*/ 	.string	"-arch sm_100a -m 64 "



//--------------------- .note.nv.cuinfo           --------------------------
	.section	.note.nv.cuinfo,"",@"SHT_NOTE"
	.sectionflags	@"SHF_NOTE_NV_CUINFO"
        /*0018*/ 	.short	0x0002
        /*001a*/ 	.short	0x0064
        /*001c*/ 	.short	0x0082
	.zero		2


//--------------------- .nv.info                  --------------------------
	.section	.nv.info,"",@"SHT_CUDA_INFO"
	.align	4


	//----- nvinfo : EIATTR_REGCOUNT
	.align		4
        /*0000*/ 	.byte	0x04, 0x2f
        /*0002*/ 	.short	(.L_19 - .L_18)
	.align		4
.L_18:
        /*0004*/ 	.word	index@(_ZN7cutlass13device_kernelINS_4gemm6kernel13GemmUniversalIN4cute5tupleIJiiiiEEENS1_10collective13CollectiveMmaINS1_35MainloopSm100TmaUmmaWarpSpecializedILi17ELi2ELi2ENS5_IJNS4_1CILi1EEESB_SB_EEEEENS5_IJNSA_ILi128EEENSA_ILi192EEENSA_ILi16EEEEEENS_10bfloat16_tENS5_IJlSB_lEEESI_SJ_NS4_8TiledMMAINS4_8MMA_AtomIJNS4_20SM100_MMA_F16BF16_SSISI_SI_fLi128ELi192ELNS4_4UMMA5MajorE0ELSO_0ELNSN_7ScaleInE0ELSP_0EEEEEENS4_6LayoutISC_NS5_IJNSA_ILi0EEEST_ST_EEEEENS5_IJNS4_10UnderscoreESW_SW_EEEEENS4_13SM90_TMA_LOADENS4_14ComposedLayoutINS4_7SwizzleILi1ELi4ELi3EEENS4_18smem_ptr_flag_bitsILi16EEENSS_INS5_IJNSA_ILi8EEESG_EEENS5_IJSG_SB_EEEEEEEvNS4_8identityESZ_S19_vS1A_EENS_8epilogue10collective18CollectiveEpilogueINS1C_23Sm100TmaWarpSpecializedILi3ELi2ELi64ELb1ELb0EEEJSH_NS5_IJNSS_ISE_SB_EENSS_INSA_ILi64EEESB_EEEEESI_SJ_SI_SJ_NS1C_6fusion15FusionCallbacksIS1G_NS1L_17LinearCombinationISI_fSI_fLNS_15FloatRoundStyleE2EEESH_S1K_JEEENS4_5SM1004TMEM4LOAD26SM100_TMEM_LOAD_32dp32b64xESZ_NS10_INS11_ILi3ELi4ELi3EEES14_NSS_INS5_IJS15_S1I_EEENS5_IJS1I_SB_EEEEEEENS4_39AutoVectorizingCopyWithAssumedAlignmentILi128EEENS4_14SM90_TMA_STOREES1Z_S21_S21_EEEvvEEEEvNT_6ParamsE)
        /*0008*/ 	.word	0x000000b9


	//----- nvinfo : EIATTR_FRAME_SIZE
	.align		4
.L_19:
        /*000c*/ 	.byte	0x04, 0x11
        /*000e*/ 	.short	(.L_21 - .L_20)
	.align		4
.L_20:
        /*0010*/ 	.word	index@($__internal_2_$__cuda_sm10x_tcgen05_guardrail_trap_unallocated_columns_being_dealloced)
        /*0014*/ 	.word	0x00000000


	//----- nvinfo : EIATTR_FRAME_SIZE
	.align		4
.L_21:
        /*0018*/ 	.byte	0x04, 0x11
        /*001a*/ 	.short	(.L_23 - .L_22)
	.align		4
.L_22:
        /*001c*/ 	.word	index@($__internal_1_$__cuda_sm10x_tcgen05_guardrail_trap_phase_invalid_during_alloc)
        /*0020*/ 	.word	0x00000000


	//----- nvinfo : EIATTR_FRAME_SIZE
	.align		4
.L_23:
        /*0024*/ 	.byte	0x04, 0x11
        /*0026*/ 	.short	(.L_25 - .L_24)
	.align		4
.L_24:
        /*0028*/ 	.word	index@($__internal_0_$__cuda_sm10x_tcgen05_guardrail_trap_col_being_dealloced_not_returned_by_alloc)
        /*002c*/ 	.word	0x00000000


	//----- nvinfo : EIATTR_FRAME_SIZE
	.align		4
.L_25:
        /*0030*/ 	.byte	0x04, 0x11
        /*0032*/ 	.short	(.L_27 - .L_26)
	.align		4
.L_26:
        /*0034*/ 	.word	index@(_ZN7cutlass13device_kernelINS_4gemm6kernel13GemmUniversalIN4cute5tupleIJiiiiEEENS1_10collective13CollectiveMmaINS1_35MainloopSm100TmaUmmaWarpSpecializedILi17ELi2ELi2ENS5_IJNS4_1CILi1EEESB_SB_EEEEENS5_IJNSA_ILi128EEENSA_ILi192EEENSA_ILi16EEEEEENS_10bfloat16_tENS5_IJlSB_lEEESI_SJ_NS4_8TiledMMAINS4_8MMA_AtomIJNS4_20SM100_MMA_F16BF16_SSISI_SI_fLi128ELi192ELNS4_4UMMA5MajorE0ELSO_0ELNSN_7ScaleInE0ELSP_0EEEEEENS4_6LayoutISC_NS5_IJNSA_ILi0EEEST_ST_EEEEENS5_IJNS4_10UnderscoreESW_SW_EEEEENS4_13SM90_TMA_LOADENS4_14ComposedLayoutINS4_7SwizzleILi1ELi4ELi3EEENS4_18smem_ptr_flag_bitsILi16EEENSS_INS5_IJNSA_ILi8EEESG_EEENS5_IJSG_SB_EEEEEEEvNS4_8identityESZ_S19_vS1A_EENS_8epilogue10collective18CollectiveEpilogueINS1C_23Sm100TmaWarpSpecializedILi3ELi2ELi64ELb1ELb0EEEJSH_NS5_IJNSS_ISE_SB_EENSS_INSA_ILi64EEESB_EEEEESI_SJ_SI_SJ_NS1C_6fusion15FusionCallbacksIS1G_NS1L_17LinearCombinationISI_fSI_fLNS_15FloatRoundStyleE2EEESH_S1K_JEEENS4_5SM1004TMEM4LOAD26SM100_TMEM_LOAD_32dp32b64xESZ_NS10_INS11_ILi3ELi4ELi3EEES14_NSS_INS5_IJS15_S1I_EEENS5_IJS1I_SB_EEEEEEENS4_39AutoVectorizingCopyWithAssumedAlignmentILi128EEENS4_14SM90_TMA_STOREES1Z_S21_S21_EEEvvEEEEvNT_6ParamsE)
        /*0038*/ 	.word	0x00000000


	//----- nvinfo : EIATTR_MIN_STACK_SIZE
	.align		4
.L_27:
        /*003c*/ 	.byte	0x04, 0x12
        /*003e*/ 	.short	(.L_29 - .L_28)
	.align		4
.L_28:
        /*0040*/ 	.word	index@(_ZN7cutlass13device_kernelINS_4gemm6kernel13GemmUniversalIN4cute5tupleIJiiiiEEENS1_10collective13CollectiveMmaINS1_35MainloopSm100TmaUmmaWarpSpecializedILi17ELi2ELi2ENS5_IJNS4_1CILi1EEESB_SB_EEEEENS5_IJNSA_ILi128EEENSA_ILi192EEENSA_ILi16EEEEEENS_10bfloat16_tENS5_IJlSB_lEEESI_SJ_NS4_8TiledMMAINS4_8MMA_AtomIJNS4_20SM100_MMA_F16BF16_SSISI_SI_fLi128ELi192ELNS4_4UMMA5MajorE0ELSO_0ELNSN_7ScaleInE0ELSP_0EEEEEENS4_6LayoutISC_NS5_IJNSA_ILi0EEEST_ST_EEEEENS5_IJNS4_10UnderscoreESW_SW_EEEEENS4_13SM90_TMA_LOADENS4_14ComposedLayoutINS4_7SwizzleILi1ELi4ELi3EEENS4_18smem_ptr_flag_bitsILi16EEENSS_INS5_IJNSA_ILi8EEESG_EEENS5_IJSG_SB_EEEEEEEvNS4_8identityESZ_S19_vS1A_EENS_8epilogue10collective18CollectiveEpilogueINS1C_23Sm100TmaWarpSpecializedILi3ELi2ELi64ELb1ELb0EEEJSH_NS5_IJNSS_ISE_SB_EENSS_INSA_ILi64EEESB_EEEEESI_SJ_SI_SJ_NS1C_6fusion15FusionCallbacksIS1G_NS1L_17LinearCombinationISI_fSI_fLNS_15FloatRoundStyleE2EEESH_S1K_JEEENS4_5SM1004TMEM4LOAD26SM100_TMEM_LOAD_32dp32b64xESZ_NS10_INS11_ILi3ELi4ELi3EEES14_NSS_INS5_IJS15_S1I_EEENS5_IJS1I_SB_EEEEEEENS4_39AutoVectorizingCopyWithAssumedAlignmentILi128EEENS4_14SM90_TMA_STOREES1Z_S21_S21_EEEvvEEEEvNT_6ParamsE)
        /*0044*/ 	.word	0x00000000
.L_29:


//--------------------- .nv.compat                --------------------------
	.section	.nv.compat,"",@"SHT_CUDA_COMPAT_INFO"
	.align	4
        /*0000*/ 	.byte	0x02, 0x09, 0x01, 0x00, 0x02, 0x02, 0x02, 0x00, 0x02, 0x05, 0x05, 0x00, 0x03, 0x07, 0x01, 0x01
        /*0010*/ 	.byte	0x02, 0x03, 0x01, 0x00, 0x02, 0x06, 0x01, 0x00, 0x04, 0x0b, 0x08, 0x00, 0x09, 0x00, 0x00, 0x00
        /*0020*/ 	.byte	0x00, 0x00, 0x00, 0x00


//--------------------- .nv.info._ZN7cutlass13device_kernelINS_4gemm6kernel13GemmUniversalIN4cute5tupleIJiiiiEEENS1_10collective13CollectiveMmaINS1_35MainloopSm100TmaUmmaWarpSpecializedILi17ELi2ELi2ENS5_IJNS4_1CILi1EEESB_SB_EEEEENS5_IJNSA_ILi128EEENSA_ILi192EEENSA_ILi16EEEEEENS_10bfloat16_tENS5_IJlSB_lEEESI_SJ_NS4_8TiledMMAINS4_8MMA_AtomIJNS4_20SM100_MMA_F16BF16_SSISI_SI_fLi128ELi192ELNS4_4UMMA5MajorE0ELSO_0ELNSN_7ScaleInE0ELSP_0EEEEEENS4_6LayoutISC_NS5_IJNSA_ILi0EEEST_ST_EEEEENS5_IJNS4_10UnderscoreESW_SW_EEEEENS4_13SM90_TMA_LOADENS4_14ComposedLayoutINS4_7SwizzleILi1ELi4ELi3EEENS4_18smem_ptr_flag_bitsILi16EEENSS_INS5_IJNSA_ILi8EEESG_EEENS5_IJSG_SB_EEEEEEEvNS4_8identityESZ_S19_vS1A_EENS_8epilogue10collective18CollectiveEpilogueINS1C_23Sm100TmaWarpSpecializedILi3ELi2ELi64ELb1ELb0EEEJSH_NS5_IJNSS_ISE_SB_EENSS_INSA_ILi64EEESB_EEEEESI_SJ_SI_SJ_NS1C_6fusion15FusionCallbacksIS1G_NS1L_17LinearCombinationISI_fSI_fLNS_15FloatRoundStyleE2EEESH_S1K_JEEENS4_5SM1004TMEM4LOAD26SM100_TMEM_LOAD_32dp32b64xESZ_NS10_INS11_ILi3ELi4ELi3EEES14_NSS_INS5_IJS15_S1I_EEENS5_IJS1I_SB_EEEEEEENS4_39AutoVectorizingCopyWithAssumedAlignmentILi128EEENS4_14SM90_TMA_STOREES1Z_S21_S21_EEEvvEEEEvNT_6ParamsE --------------------------
	.section	.nv.info._ZN7cutlass13device_kernelINS_4gemm6kernel13GemmUniversalIN4cute5tupleIJiiiiEEENS1_10collective13CollectiveMmaINS1_35MainloopSm100TmaUmmaWarpSpecializedILi17ELi2ELi2ENS5_IJNS4_1CILi1EEESB_SB_EEEEENS5_IJNSA_ILi128EEENSA_ILi192EEENSA_ILi16EEEEEENS_10bfloat16_tENS5_IJlSB_lEEESI_SJ_NS4_8TiledMMAINS4_8MMA_AtomIJNS4_20SM100_MMA_F16BF16_SSISI_SI_fLi128ELi192ELNS4_4UMMA5MajorE0ELSO_0ELNSN_7ScaleInE0ELSP_0EEEEEENS4_6LayoutISC_NS5_IJNSA_ILi0EEEST_ST_EEEEENS5_IJNS4_10UnderscoreESW_SW_EEEEENS4_13SM90_TMA_LOADENS4_14ComposedLayoutINS4_7SwizzleILi1ELi4ELi3EEENS4_18smem_ptr_flag_bitsILi16EEENSS_INS5_IJNSA_ILi8EEESG_EEENS5_IJSG_SB_EEEEEEEvNS4_8identityESZ_S19_vS1A_EENS_8epilogue10collective18CollectiveEpilogueINS1C_23Sm100TmaWarpSpecializedILi3ELi2ELi64ELb1ELb0EEEJSH_NS5_IJNSS_ISE_SB_EENSS_INSA_ILi64EEESB_EEEEESI_SJ_SI_SJ_NS1C_6fusion15FusionCallbacksIS1G_NS1L_17LinearCombinationISI_fSI_fLNS_15FloatRoundStyleE2EEESH_S1K_JEEENS4_5SM1004TMEM4LOAD26SM100_TMEM_LOAD_32dp32b64xESZ_NS10_INS11_ILi3ELi4ELi3EEES14_NSS_INS5_IJS15_S1I_EEENS5_IJS1I_SB_EEEEEEENS4_39AutoVectorizingCopyWithAssumedAlignmentILi128EEENS4_14SM90_TMA_STOREES1Z_S21_S21_EEEvvEEEEvNT_6ParamsE,"",@"SHT_CUDA_INFO"
	.sectionflags	@""
	.align	4


	//----- nvinfo : EIATTR_CUDA_API_VERSION
	.align		4
        /*0000*/ 	.byte	0x04, 0x37
        /*0002*/ 	.short	(.L_31 - .L_30)
.L_30:
        /*0004*/ 	.word	0x00000082


	//----- nvinfo : EIATTR_KPARAM_INFO
	.align		4
.L_31:
        /*0008*/ 	.byte	0x04, 0x17
        /*000a*/ 	.short	(.L_33 - .L_32)
.L_32:
        /*000c*/ 	.word	0x00000000
        /*0010*/ 	.short	0x0000
        /*0012*/ 	.short	0x0000
        /*0014*/ 	.byte	0x00, 0xf0, 0x01, 0x20


	//----- nvinfo : EIATTR_AT_ENTRY_FRAGMENTS
	.align		4
.L_33:
        /*0018*/ 	.byte	0x04, 0x4f
        /*001a*/ 	.short	(.L_35 - .L_34)


	//   ....[0]....
.L_34:
        /*001c*/ 	.word	0x00000006


	//----- nvinfo : EIATTR_RESERVED_SMEM_USED
	.align		4
.L_35:
        /*0020*/ 	.byte	0x01, 0x41
	.zero		2


	//----- nvinfo : EIATTR_SPARSE_MMA_MASK
	.align		4
        /*0024*/ 	.byte	0x03, 0x50
        /*0026*/ 	.short	0x0000


	//----- nvinfo : EIATTR_TCGEN05_1CTA_USED
	.align		4
        /*0028*/ 	.byte	0x01, 0x51
	.zero		2


	//----- nvinfo : EIATTR_MAXREG_COUNT
	.align		4
        /*002c*/ 	.byte	0x03, 0x1b
        /*002e*/ 	.short	0x00ff


	//----- nvinfo : EIATTR_NUM_BARRIERS
	.align		4
        /*0030*/ 	.byte	0x02, 0x4c
        /*0032*/ 	.byte	0x07
	.zero		1


	//----- nvinfo : EIATTR_EXTERNS
	.align		4
        /*0034*/ 	.byte	0x04, 0x0f
        /*0036*/ 	.short	(.L_37 - .L_36)


	//   ....[0]....
	.align		4
.L_36:
        /*0038*/ 	.word	index@(__assertfail)


	//----- nvinfo : EIATTR_MERCURY_ISA_VERSION
	.align		4
.L_37:
        /*003c*/ 	.byte	0x03, 0x5f
        /*003e*/ 	.short	0x0101


	//----- nvinfo : EIATTR_INT_WARP_WIDE_INSTR_OFFSETS
	.align		4
        /*0040*/ 	.byte	0x04, 0x31
        /*0042*/ 	.short	(.L_39 - .L_38)


	//   ....[0]....
.L_38:
        /*0044*/ 	.word	0x00001f60


	//   ....[1]....
        /*0048*/ 	.word	0x00003e90


	//   ....[2]....
        /*004c*/ 	.word	0x00003eb0


	//   ....[3]....
        /*0050*/ 	.word	0x00003ee0


	//   ....[4]....
        /*0054*/ 	.word	0x00004810


	//   ....[5]....
        /*0058*/ 	.word	0x00004880


	//   ....[6]....
        /*005c*/ 	.word	0x00004980


	//   ....[7]....
        /*0060*/ 	.word	0x00004a10


	//   ....[8]....
        /*0064*/ 	.word	0x00004bf0


	//   ....[9]....
        /*0068*/ 	.word	0x00004d50


	//----- nvinfo : EIATTR_COOP_GROUP_MASK_REGIDS
	.align		4
.L_39:
        /*006c*/ 	.byte	0x04, 0x29
        /*006e*/ 	.short	(.L_41 - .L_40)


	//   ....[0]....
.L_40:
        /*0070*/ 	.word	0xffffffff


	//   ....[1]....
        /*0074*/ 	.word	0xffffffff


	//   ....[2]....
        /*0078*/ 	.word	0xffffffff


	//   ....[3]....
        /*007c*/ 	.word	0xffffffff


	//   ....[4]....
        /*0080*/ 	.word	0xffffffff


	//   ....[5]....
        /*0084*/ 	.word	0xffffffff


	//   ....[6]....
        /*0088*/ 	.word	0xffffffff


	//   ....[7]....
        /*008c*/ 	.word	0xffffffff


	//   ....[8]....
        /*0090*/ 	.word	0xffffffff


	//   ....[9]....
        /*0094*/ 	.word	0xffffffff


	//   ....[10]....
        /*0098*/ 	.word	0xffffffff


	//   ....[11]....
        /*009c*/ 	.word	0xffffffff


	//   ....[12]....
        /*00a0*/ 	.word	0xffffffff


	//----- nvinfo : EIATTR_COOP_GROUP_INSTR_OFFSETS
	.align		4
.L_41:
        /*00a4*/ 	.byte	0x04, 0x28
        /*00a6*/ 	.short	(.L_43 - .L_42)


	//   ....[0]....
.L_42:
        /*00a8*/ 	.word	0x00000090


	//   ....[1]....
        /*00ac*/ 	.word	0x000004d0


	//   ....[2]....
        /*00b0*/ 	.word	0x00000810


	//   ....[3]....
        /*00b4*/ 	.word	0x00000990


	//   ....[4]....
        /*00b8*/ 	.word	0x00000a90


	//   ....[5]....
        /*00bc*/ 	.word	0x00000c00


	//   ....[6]....
        /*00c0*/ 	.word	0x00000d60


	//   ....[7]....
        /*00c4*/ 	.word	0x00001e40


	//   ....[8]....
        /*00c8*/ 	.word	0x00003370


	//   ....[9]....
        /*00cc*/ 	.word	0x00003580


	//   ....[10]....
        /*00d0*/ 	.word	0x000035b0


	//   ....[11]....
        /*00d4*/ 	.word	0x00003d70


	//   ....[12]....
        /*00d8*/ 	.word	0x00003fa0


	//----- nvinfo : EIATTR_VRC_CTA_INIT_COUNT
	.align		4
.L_43:
        /*00dc*/ 	.byte	0x02, 0x4a
        /*00de*/ 	.byte	0x80
	.zero		1


	//----- nvinfo : EIATTR_SYSCALL_OFFSETS
	.align		4
        /*00e0*/ 	.byte	0x04, 0x46
        /*00e2*/ 	.short	(.L_45 - .L_44)


	//   ....[0]....
.L_44:
        /*00e4*/ 	.word	0x000057e0


	//   ....[1]....
        /*00e8*/ 	.word	0x000058d0


	//   ....[2]....
        /*00ec*/ 	.word	0x00006250


	//   ....[3]....
        /*00f0*/ 	.word	0x000076b0


	//   ....[4]....
        /*00f4*/ 	.word	0x00008ae0


	//----- nvinfo : EIATTR_MBARRIER_INSTR_OFFSETS
	.align		4
.L_45:
        /*00f8*/ 	.byte	0x04, 0x39
        /*00fa*/ 	.short	(.L_47 - .L_46)


	//   ....[0]....
.L_46:
        /*00fc*/ 	.word	0x000005d0
        /*0100*/ 	.word	0x000000ff
        /*0104*/ 	.word	0x00000000
        /*0108*/ 	.short	0x0100
        /*010a*/ 	.byte	0x05
	.zero		1


	//   ....[1]....
        /*010c*/ 	.word	0x000005e0
        /*0110*/ 	.word	0x000000ff
        /*0114*/ 	.word	0x00000088
        /*0118*/ 	.short	0x0100
        /*011a*/ 	.byte	0x05
	.zero		1


	//   ....[2]....
        /*011c*/ 	.word	0x000005f0
        /*0120*/ 	.word	0x000000ff
        /*0124*/ 	.word	0x00000008
        /*0128*/ 	.short	0x0100
        /*012a*/ 	.byte	0x05
	.zero		1


	//   ....[3]....
        /*012c*/ 	.word	0x00000600
        /*0130*/ 	.word	0x000000ff
        /*0134*/ 	.word	0x00000090
        /*0138*/ 	.short	0x0100
        /*013a*/ 	.byte	0x05
	.zero		1


	//   ....[4]....
        /*013c*/ 	.word	0x00000610
        /*0140*/ 	.word	0x000000ff
        /*0144*/ 	.word	0x00000010
        /*0148*/ 	.short	0x0100
        /*014a*/ 	.byte	0x05
	.zero		1


	//   ....[5]....
        /*014c*/ 	.word	0x00000620
        /*0150*/ 	.word	0x000000ff
        /*0154*/ 	.word	0x00000098
        /*0158*/ 	.short	0x0100
        /*015a*/ 	.byte	0x05
	.zero		1


	//   ....[6]....
        /*015c*/ 	.word	0x00000630
        /*0160*/ 	.word	0x000000ff
        /*0164*/ 	.word	0x00000018
        /*0168*/ 	.short	0x0100
        /*016a*/ 	.byte	0x05
	.zero		1


	//   ....[7]....
        /*016c*/ 	.word	0x00000640
        /*0170*/ 	.word	0x000000ff
        /*0174*/ 	.word	0x000000a0
        /*0178*/ 	.short	0x0100
        /*017a*/ 	.byte	0x05
	.zero		1


	//   ....[8]....
        /*017c*/ 	.word	0x00000650
        /*0180*/ 	.word	0x000000ff
        /*0184*/ 	.word	0x00000020
        /*0188*/ 	.short	0x0100
        /*018a*/ 	.byte	0x05
	.zero		1


	//   ....[9]....
        /*018c*/ 	.word	0x00000660
        /*0190*/ 	.word	0x000000ff
        /*0194*/ 	.word	0x000000a8
        /*0198*/ 	.short	0x0100
        /*019a*/ 	.byte	0x05
	.zero		1


	//   ....[10]....
        /*019c*/ 	.word	0x00000670
        /*01a0*/ 	.word	0x000000ff
        /*01a4*/ 	.word	0x00000028
        /*01a8*/ 	.short	0x0100
        /*01aa*/ 	.byte	0x05
	.zero		1


	//   ....[11]....
        /*01ac*/ 	.word	0x00000680
        /*01b0*/ 	.word	0x000000ff
        /*01b4*/ 	.word	0x000000b0
        /*01b8*/ 	.short	0x0100
        /*01ba*/ 	.byte	0x05
	.zero		1


	//   ....[12]....
        /*01bc*/ 	.word	0x00000690
        /*01c0*/ 	.word	0x000000ff
        /*01c4*/ 	.word	0x00000030
        /*01c8*/ 	.short	0x0100
        /*01ca*/ 	.byte	0x05
	.zero		1


	//   ....[13]....
        /*01cc*/ 	.word	0x000006a0
        /*01d0*/ 	.word	0x000000ff
        /*01d4*/ 	.word	0x000000b8
        /*01d8*/ 	.short	0x0100
        /*01da*/ 	.byte	0x05
	.zero		1


	//   ....[14]....
        /*01dc*/ 	.word	0x000006b0
        /*01e0*/ 	.word	0x000000ff
        /*01e4*/ 	.word	0x00000038
        /*01e8*/ 	.short	0x0100
        /*01ea*/ 	.byte	0x05
	.zero		1


	//   ....[15]....
        /*01ec*/ 	.word	0x000006c0
        /*01f0*/ 	.word	0x000000ff
        /*01f4*/ 	.word	0x000000c0
        /*01f8*/ 	.short	0x0100
        /*01fa*/ 	.byte	0x05
	.zero		1


	//   ....[16]....
        /*01fc*/ 	.word	0x000006d0
        /*0200*/ 	.word	0x000000ff
        /*0204*/ 	.word	0x00000040
        /*0208*/ 	.short	0x0100
        /*020a*/ 	.byte	0x05
	.zero		1


	//   ....[17]....
        /*020c*/ 	.word	0x000006e0
        /*0210*/ 	.word	0x000000ff
        /*0214*/ 	.word	0x000000c8
        /*0218*/ 	.short	0x0100
        /*021a*/ 	.byte	0x05
	.zero		1


	//   ....[18]....
        /*021c*/ 	.word	0x000006f0
        /*0220*/ 	.word	0x000000ff
        /*0224*/ 	.word	0x00000048
        /*0228*/ 	.short	0x0100
        /*022a*/ 	.byte	0x05
	.zero		1


	//   ....[19]....
        /*022c*/ 	.word	0x00000700
        /*0230*/ 	.word	0x000000ff
        /*0234*/ 	.word	0x000000d0
        /*0238*/ 	.short	0x0100
        /*023a*/ 	.byte	0x05
	.zero		1


	//   ....[20]....
        /*023c*/ 	.word	0x00000710
        /*0240*/ 	.word	0x000000ff
        /*0244*/ 	.word	0x00000050
        /*0248*/ 	.short	0x0100
        /*024a*/ 	.byte	0x05
	.zero		1


	//   ....[21]....
        /*024c*/ 	.word	0x00000720
        /*0250*/ 	.word	0x000000ff
        /*0254*/ 	.word	0x000000d8
        /*0258*/ 	.short	0x0100
        /*025a*/ 	.byte	0x05
	.zero		1


	//   ....[22]....
        /*025c*/ 	.word	0x00000730
        /*0260*/ 	.word	0x000000ff
        /*0264*/ 	.word	0x00000058
        /*0268*/ 	.short	0x0100
        /*026a*/ 	.byte	0x05
	.zero		1


	//   ....[23]....
        /*026c*/ 	.word	0x00000740
        /*0270*/ 	.word	0x000000ff
        /*0274*/ 	.word	0x000000e0
        /*0278*/ 	.short	0x0100
        /*027a*/ 	.byte	0x05
	.zero		1


	//   ....[24]....
        /*027c*/ 	.word	0x00000750
        /*0280*/ 	.word	0x000000ff
        /*0284*/ 	.word	0x00000060
        /*0288*/ 	.short	0x0100
        /*028a*/ 	.byte	0x05
	.zero		1


	//   ....[25]....
        /*028c*/ 	.word	0x00000760
        /*0290*/ 	.word	0x000000ff
        /*0294*/ 	.word	0x000000e8
        /*0298*/ 	.short	0x0100
        /*029a*/ 	.byte	0x05
	.zero		1


	//   ....[26]....
        /*029c*/ 	.word	0x00000770
        /*02a0*/ 	.word	0x000000ff
        /*02a4*/ 	.word	0x00000068
        /*02a8*/ 	.short	0x0100
        /*02aa*/ 	.byte	0x05
	.zero		1


	//   ....[27]....
        /*02ac*/ 	.word	0x00000780
        /*02b0*/ 	.word	0x000000ff
        /*02b4*/ 	.word	0x000000f0
        /*02b8*/ 	.short	0x0100
        /*02ba*/ 	.byte	0x05
	.zero		1


	//   ....[28]....
        /*02bc*/ 	.word	0x00000790
        /*02c0*/ 	.word	0x000000ff
        /*02c4*/ 	.word	0x00000070
        /*02c8*/ 	.short	0x0100
        /*02ca*/ 	.byte	0x05
	.zero		1


	//   ....[29]....
        /*02cc*/ 	.word	0x000007a0
        /*02d0*/ 	.word	0x000000ff
        /*02d4*/ 	.word	0x000000f8
        /*02d8*/ 	.short	0x0100
        /*02da*/ 	.byte	0x05
	.zero		1


	//   ....[30]....
        /*02dc*/ 	.word	0x000007b0
        /*02e0*/ 	.word	0x000000ff
        /*02e4*/ 	.word	0x00000078
        /*02e8*/ 	.short	0x0100
        /*02ea*/ 	.byte	0x05
	.zero		1


	//   ....[31]....
        /*02ec*/ 	.word	0x000007c0
        /*02f0*/ 	.word	0x000000ff
        /*02f4*/ 	.word	0x00000100
        /*02f8*/ 	.short	0x0100
        /*02fa*/ 	.byte	0x05
	.zero		1


	//   ....[32]....
        /*02fc*/ 	.word	0x000007d0
        /*0300*/ 	.word	0x000000ff
        /*0304*/ 	.word	0x00000080
        /*0308*/ 	.short	0x0100
        /*030a*/ 	.byte	0x05
	.zero		1


	//   ....[33]....
        /*030c*/ 	.word	0x000007e0
        /*0310*/ 	.word	0x000000ff
        /*0314*/ 	.word	0x00000108
        /*0318*/ 	.short	0x0100
        /*031a*/ 	.byte	0x05
	.zero		1


	//   ....[34]....
        /*031c*/ 	.word	0x00000920
        /*0320*/ 	.word	0x000000ff
        /*0324*/ 	.word	0x00000110
        /*0328*/ 	.short	0x0100
        /*032a*/ 	.byte	0x07
	.zero		1


	//   ....[35]....
        /*032c*/ 	.word	0x00000930
        /*0330*/ 	.word	0x000000ff
        /*0334*/ 	.word	0x00000128
        /*0338*/ 	.short	0x0100
        /*033a*/ 	.byte	0x07
	.zero		1


	//   ....[36]....
        /*033c*/ 	.word	0x00000940
        /*0340*/ 	.word	0x000000ff
        /*0344*/ 	.word	0x00000118
        /*0348*/ 	.short	0x0100
        /*034a*/ 	.byte	0x07
	.zero		1


	//   ....[37]....
        /*034c*/ 	.word	0x00000950
        /*0350*/ 	.word	0x000000ff
        /*0354*/ 	.word	0x00000130
        /*0358*/ 	.short	0x0100
        /*035a*/ 	.byte	0x07
	.zero		1


	//   ....[38]....
        /*035c*/ 	.word	0x00000960
        /*0360*/ 	.word	0x000000ff
        /*0364*/ 	.word	0x00000120
        /*0368*/ 	.short	0x0100
        /*036a*/ 	.byte	0x07
	.zero		1


	//   ....[39]....
        /*036c*/ 	.word	0x00000970
        /*0370*/ 	.word	0x000000ff
        /*0374*/ 	.word	0x00000138
        /*0378*/ 	.short	0x0100
        /*037a*/ 	.byte	0x07
	.zero		1


	//   ....[40]....
        /*037c*/ 	.word	0x00000a60
        /*0380*/ 	.word	0x000000ff
        /*0384*/ 	.word	0x00000140
        /*0388*/ 	.short	0x0100
        /*038a*/ 	.byte	0x05
	.zero		1


	//   ....[41]....
        /*038c*/ 	.word	0x00000a70
        /*0390*/ 	.word	0x000000ff
        /*0394*/ 	.word	0x00000148
        /*0398*/ 	.short	0x0100
        /*039a*/ 	.byte	0x05
	.zero		1


	//   ....[42]....
        /*039c*/ 	.word	0x00000bb0
        /*03a0*/ 	.word	0x000000ff
        /*03a4*/ 	.word	0x00000150
        /*03a8*/ 	.short	0x0100
        /*03aa*/ 	.byte	0x05
	.zero		1


	//   ....[43]....
        /*03ac*/ 	.word	0x00000bc0
        /*03b0*/ 	.word	0x000000ff
        /*03b4*/ 	.word	0x00000160
        /*03b8*/ 	.short	0x0100
        /*03ba*/ 	.byte	0x05
	.zero		1


	//   ....[44]....
        /*03bc*/ 	.word	0x00000bd0
        /*03c0*/ 	.word	0x000000ff
        /*03c4*/ 	.word	0x00000158
        /*03c8*/ 	.short	0x0100
        /*03ca*/ 	.byte	0x05
	.zero		1


	//   ....[45]....
        /*03cc*/ 	.word	0x00000be0
        /*03d0*/ 	.word	0x000000ff
        /*03d4*/ 	.word	0x00000168
        /*03d8*/ 	.short	0x0100
        /*03da*/ 	.byte	0x05
	.zero		1


	//   ....[46]....
        /*03dc*/ 	.word	0x00000d10
        /*03e0*/ 	.word	0x000000ff
        /*03e4*/ 	.word	0x00000170
        /*03e8*/ 	.short	0x0100
        /*03ea*/ 	.byte	0x07
	.zero		1


	//   ....[47]....
        /*03ec*/ 	.word	0x00000d20
        /*03f0*/ 	.word	0x000000ff
        /*03f4*/ 	.word	0x00000180
        /*03f8*/ 	.short	0x0100
        /*03fa*/ 	.byte	0x07
	.zero		1


	//   ....[48]....
        /*03fc*/ 	.word	0x00000d30
        /*0400*/ 	.word	0x000000ff
        /*0404*/ 	.word	0x00000178
        /*0408*/ 	.short	0x0100
        /*040a*/ 	.byte	0x07
	.zero		1


	//   ....[49]....
        /*040c*/ 	.word	0x00000d40
        /*0410*/ 	.word	0x000000ff
        /*0414*/ 	.word	0x00000188
        /*0418*/ 	.short	0x0100
        /*041a*/ 	.byte	0x07
	.zero		1


	//   ....[50]....
        /*041c*/ 	.word	0x00000e30
        /*0420*/ 	.word	0x000000ff
        /*0424*/ 	.word	0x00000190
        /*0428*/ 	.short	0x0100
        /*042a*/ 	.byte	0x05
	.zero		1


	//   ....[51]....
        /*042c*/ 	.word	0x00000e40
        /*0430*/ 	.word	0x000000ff
        /*0434*/ 	.word	0x000001a0
        /*0438*/ 	.short	0x0100
        /*043a*/ 	.byte	0x05
	.zero		1


	//   ....[52]....
        /*043c*/ 	.word	0x00000e50
        /*0440*/ 	.word	0x000000ff
        /*0444*/ 	.word	0x00000198
        /*0448*/ 	.short	0x0100
        /*044a*/ 	.byte	0x05
	.zero		1


	//   ....[53]....
        /*044c*/ 	.word	0x00000e60
        /*0450*/ 	.word	0x000000ff
        /*0454*/ 	.word	0x000001a8
        /*0458*/ 	.short	0x0100
        /*045a*/ 	.byte	0x05
	.zero		1


	//   ....[54]....
        /*045c*/ 	.word	0x00001740
        /*0460*/ 	.word	0x00000003
        /*0464*/ 	.word	0x000001a0
        /*0468*/ 	.short	0x010a
        /*046a*/ 	.byte	0xff
	.zero		1


	//   ....[55]....
        /*046c*/ 	.word	0x00001770
        /*0470*/ 	.word	0x00000003
        /*0474*/ 	.word	0x00000190
        /*0478*/ 	.short	0x0101
        /*047a*/ 	.byte	0xff
	.zero		1


	//   ....[56]....
        /*047c*/ 	.word	0x00001840
        /*0480*/ 	.word	0x000000ff
        /*0484*/ 	.word	0x00000088
        /*0488*/ 	.short	0x010a
        /*048a*/ 	.byte	0x05
	.zero		1


	//   ....[57]....
        /*048c*/ 	.word	0x000018e0
        /*0490*/ 	.word	0x000000ff
        /*0494*/ 	.word	0x00000088
        /*0498*/ 	.short	0x010a
        /*049a*/ 	.byte	0x21
	.zero		1


	//   ....[58]....
        /*049c*/ 	.word	0x00001a30
        /*04a0*/ 	.word	0x000000ff
        /*04a4*/ 	.word	0x00000088
        /*04a8*/ 	.short	0x010a
        /*04aa*/ 	.byte	0x08
	.zero		1


	//   ....[59]....
        /*04ac*/ 	.word	0x00001b40
        /*04b0*/ 	.word	0x000000ff
        /*04b4*/ 	.word	0x00000148
        /*04b8*/ 	.short	0x0101
        /*04ba*/ 	.byte	0x04
	.zero		1


	//   ....[60]....
        /*04bc*/ 	.word	0x00001b60
        /*04c0*/ 	.word	0x000000ff
        /*04c4*/ 	.word	0x00000088
        /*04c8*/ 	.short	0x010a
        /*04ca*/ 	.byte	0x05
	.zero		1


	//   ....[61]....
        /*04cc*/ 	.word	0x00001be0
        /*04d0*/ 	.word	0x000000ff
        /*04d4*/ 	.word	0x00000088
        /*04d8*/ 	.short	0x010a
        /*04da*/ 	.byte	0x11
	.zero		1


	//   ....[62]....
        /*04dc*/ 	.word	0x00001d30
        /*04e0*/ 	.word	0x000000ff
        /*04e4*/ 	.word	0x00000088
        /*04e8*/ 	.short	0x010a
        /*04ea*/ 	.byte	0x08
	.zero		1


	//   ....[63]....
        /*04ec*/ 	.word	0x00001e70
        /*04f0*/ 	.word	0x00000002
        /*04f4*/ 	.word	0x00000150
        /*04f8*/ 	.short	0x010a
        /*04fa*/ 	.byte	0xff
	.zero		1


	//   ....[64]....
        /*04fc*/ 	.word	0x00001f30
        /*0500*/ 	.word	0x00000002
        /*0504*/ 	.word	0x00000000
        /*0508*/ 	.short	0x0101
        /*050a*/ 	.byte	0xff
	.zero		1


	//   ....[65]....
        /*050c*/ 	.word	0x00002490
        /*0510*/ 	.word	0x000000ff
        /*0514*/ 	.word	0x00000000
        /*0518*/ 	.short	0x010a
        /*051a*/ 	.byte	0x05
	.zero		1


	//   ....[66]....
        /*051c*/ 	.word	0x00002520
        /*0520*/ 	.word	0x000000ff
        /*0524*/ 	.word	0x00000000
        /*0528*/ 	.short	0x010a
        /*052a*/ 	.byte	0x05
	.zero		1


	//   ....[67]....
        /*052c*/ 	.word	0x000025b0
        /*0530*/ 	.word	0x000000ff
        /*0534*/ 	.word	0x00000000
        /*0538*/ 	.short	0x010a
        /*053a*/ 	.byte	0x05
	.zero		1


	//   ....[68]....
        /*053c*/ 	.word	0x00002640
        /*0540*/ 	.word	0x000000ff
        /*0544*/ 	.word	0x00000000
        /*0548*/ 	.short	0x010a
        /*054a*/ 	.byte	0x05
	.zero		1


	//   ....[69]....
        /*054c*/ 	.word	0x000026d0
        /*0550*/ 	.word	0x000000ff
        /*0554*/ 	.word	0x00000000
        /*0558*/ 	.short	0x010a
        /*055a*/ 	.byte	0x05
	.zero		1


	//   ....[70]....
        /*055c*/ 	.word	0x00002760
        /*0560*/ 	.word	0x000000ff
        /*0564*/ 	.word	0x00000000
        /*0568*/ 	.short	0x010a
        /*056a*/ 	.byte	0x05
	.zero		1


	//   ....[71]....
        /*056c*/ 	.word	0x000027f0
        /*0570*/ 	.word	0x000000ff
        /*0574*/ 	.word	0x00000000
        /*0578*/ 	.short	0x010a
        /*057a*/ 	.byte	0x05
	.zero		1


	//   ....[72]....
        /*057c*/ 	.word	0x00002880
        /*0580*/ 	.word	0x000000ff
        /*0584*/ 	.word	0x00000000
        /*0588*/ 	.short	0x010a
        /*058a*/ 	.byte	0x05
	.zero		1


	//   ....[73]....
        /*058c*/ 	.word	0x00002910
        /*0590*/ 	.word	0x000000ff
        /*0594*/ 	.word	0x00000000
        /*0598*/ 	.short	0x010a
        /*059a*/ 	.byte	0x05
	.zero		1


	//   ....[74]....
        /*059c*/ 	.word	0x000029a0
        /*05a0*/ 	.word	0x000000ff
        /*05a4*/ 	.word	0x00000000
        /*05a8*/ 	.short	0x010a
        /*05aa*/ 	.byte	0x05
	.zero		1


	//   ....[75]....
        /*05ac*/ 	.word	0x00002a30
        /*05b0*/ 	.word	0x000000ff
        /*05b4*/ 	.word	0x00000000
        /*05b8*/ 	.short	0x010a
        /*05ba*/ 	.byte	0x05
	.zero		1


	//   ....[76]....
        /*05bc*/ 	.word	0x00002ac0
        /*05c0*/ 	.word	0x000000ff
        /*05c4*/ 	.word	0x00000000
        /*05c8*/ 	.short	0x010a
        /*05ca*/ 	.byte	0x05
	.zero		1


	//   ....[77]....
        /*05cc*/ 	.word	0x00002b50
        /*05d0*/ 	.word	0x000000ff
        /*05d4*/ 	.word	0x00000000
        /*05d8*/ 	.short	0x010a
        /*05da*/ 	.byte	0x05
	.zero		1


	//   ....[78]....
        /*05dc*/ 	.word	0x00002be0
        /*05e0*/ 	.word	0x000000ff
        /*05e4*/ 	.word	0x00000000
        /*05e8*/ 	.short	0x010a
        /*05ea*/ 	.byte	0x05
	.zero		1


	//   ....[79]....
        /*05ec*/ 	.word	0x00002c70
        /*05f0*/ 	.word	0x000000ff
        /*05f4*/ 	.word	0x00000000
        /*05f8*/ 	.short	0x010a
        /*05fa*/ 	.byte	0x05
	.zero		1


	//   ....[80]....
        /*05fc*/ 	.word	0x00002d00
        /*0600*/ 	.word	0x000000ff
        /*0604*/ 	.word	0x00000000
        /*0608*/ 	.short	0x010a
        /*060a*/ 	.byte	0x05
	.zero		1


	//   ....[81]....
        /*060c*/ 	.word	0x00002da0
        /*0610*/ 	.word	0x00000000
        /*0614*/ 	.word	0x00000000
        /*0618*/ 	.short	0x010a
        /*061a*/ 	.byte	0xff
	.zero		1


	//   ....[82]....
        /*061c*/ 	.word	0x00002ec0
        /*0620*/ 	.word	0x00000000
        /*0624*/ 	.word	0x00000190
        /*0628*/ 	.short	0x010a
        /*062a*/ 	.byte	0xff
	.zero		1


	//   ....[83]....
        /*062c*/ 	.word	0x00002f20
        /*0630*/ 	.word	0x00000004
        /*0634*/ 	.word	0x00000000
        /*0638*/ 	.short	0x0101
        /*063a*/ 	.byte	0xff
	.zero		1


	//   ....[84]....
        /*063c*/ 	.word	0x00002f40
        /*0640*/ 	.word	0x000000ff
        /*0644*/ 	.word	0x00000160
        /*0648*/ 	.short	0x010a
        /*064a*/ 	.byte	0x05
	.zero		1


	//   ....[85]....
        /*064c*/ 	.word	0x00003060
        /*0650*/ 	.word	0x00000000
        /*0654*/ 	.word	0x00000150
        /*0658*/ 	.short	0x010a
        /*065a*/ 	.byte	0xff
	.zero		1


	//   ....[86]....
        /*065c*/ 	.word	0x00003170
        /*0660*/ 	.word	0x00000000
        /*0664*/ 	.word	0x00000000
        /*0668*/ 	.short	0x0101
        /*066a*/ 	.byte	0xff
	.zero		1


	//   ....[87]....
        /*066c*/ 	.word	0x00003200
        /*0670*/ 	.word	0x000000ff
        /*0674*/ 	.word	0x00000160
        /*0678*/ 	.short	0x0106
        /*067a*/ 	.byte	0x05
	.zero		1


	//   ....[88]....
        /*067c*/ 	.word	0x00003220
        /*0680*/ 	.word	0x000000ff
        /*0684*/ 	.word	0x00000160
        /*0688*/ 	.short	0x010a
        /*068a*/ 	.byte	0x05
	.zero		1


	//   ....[89]....
        /*068c*/ 	.word	0x000032b0
        /*0690*/ 	.word	0x000000ff
        /*0694*/ 	.word	0x00000160
        /*0698*/ 	.short	0x0106
        /*069a*/ 	.byte	0x04
	.zero		1


	//   ....[90]....
        /*069c*/ 	.word	0x000032f0
        /*06a0*/ 	.word	0x00000000
        /*06a4*/ 	.word	0x00000160
        /*06a8*/ 	.short	0x010a
        /*06aa*/ 	.byte	0xff
	.zero		1


	//   ....[91]....
        /*06ac*/ 	.word	0x000037d0
        /*06b0*/ 	.word	0x00000000
        /*06b4*/ 	.word	0x00000150
        /*06b8*/ 	.short	0x010a
        /*06ba*/ 	.byte	0xff
	.zero		1


	//   ....[92]....
        /*06bc*/ 	.word	0x000038d0
        /*06c0*/ 	.word	0x00000003
        /*06c4*/ 	.word	0x00000000
        /*06c8*/ 	.short	0x0101
        /*06ca*/ 	.byte	0xff
	.zero		1


	//   ....[93]....
        /*06cc*/ 	.word	0x000038e0
        /*06d0*/ 	.word	0x000000ff
        /*06d4*/ 	.word	0x00000000
        /*06d8*/ 	.short	0x010a
        /*06da*/ 	.byte	0x05
	.zero		1


	//   ....[94]....
        /*06dc*/ 	.word	0x00003900
        /*06e0*/ 	.word	0x000000ff
        /*06e4*/ 	.word	0x00000180
        /*06e8*/ 	.short	0x010a
        /*06ea*/ 	.byte	0x0e
	.zero		1


	//   ....[95]....
        /*06ec*/ 	.word	0x000039e0
        /*06f0*/ 	.word	0x000000ff
        /*06f4*/ 	.word	0x00000000
        /*06f8*/ 	.short	0x010a
        /*06fa*/ 	.byte	0x07
	.zero		1


	//   ....[96]....
        /*06fc*/ 	.word	0x00003af0
        /*0700*/ 	.word	0x000000ff
        /*0704*/ 	.word	0x00000000
        /*0708*/ 	.short	0x010a
        /*070a*/ 	.byte	0x13
	.zero		1


	//   ....[97]....
        /*070c*/ 	.word	0x00003cc0
        /*0710*/ 	.word	0x000000ff
        /*0714*/ 	.word	0x00000000
        /*0718*/ 	.short	0x010a
        /*071a*/ 	.byte	0x05
	.zero		1


	//   ....[98]....
        /*071c*/ 	.word	0x00003d50
        /*0720*/ 	.word	0x000000ff
        /*0724*/ 	.word	0x00000000
        /*0728*/ 	.short	0x010a
        /*072a*/ 	.byte	0x06
	.zero		1


	//   ....[99]....
        /*072c*/ 	.word	0x000041c0
        /*0730*/ 	.word	0x00000000
        /*0734*/ 	.word	0x00000150
        /*0738*/ 	.short	0x010a
        /*073a*/ 	.byte	0xff
	.zero		1


	//   ....[100]....
        /*073c*/ 	.word	0x00004280
        /*0740*/ 	.word	0x00000000
        /*0744*/ 	.word	0x00000000
        /*0748*/ 	.short	0x0101
        /*074a*/ 	.byte	0xff
	.zero		1


	//   ....[101]....
        /*074c*/ 	.word	0x000045a0
        /*0750*/ 	.word	0x000000ff
        /*0754*/ 	.word	0x00000148
        /*0758*/ 	.short	0x010a
        /*075a*/ 	.byte	0x07
	.zero		1


	//   ....[102]....
        /*075c*/ 	.word	0x00004790
        /*0760*/ 	.word	0x000000ff
        /*0764*/ 	.word	0x00000128
        /*0768*/ 	.short	0x010a
        /*076a*/ 	.byte	0x07
	.zero		1


	//   ....[103]....
        /*076c*/ 	.word	0x00004920
        /*0770*/ 	.word	0x000000ff
        /*0774*/ 	.word	0x00000110
        /*0778*/ 	.short	0x010b
        /*077a*/ 	.byte	0x07
	.zero		1


	//   ....[104]....
        /*077c*/ 	.word	0x00004930
        /*0780*/ 	.word	0x000000ff
        /*0784*/ 	.word	0x00000000
        /*0788*/ 	.short	0x0101
        /*078a*/ 	.byte	0x08
	.zero		1


	//   ....[105]....
        /*078c*/ 	.word	0x00004940
        /*0790*/ 	.word	0x000000ff
        /*0794*/ 	.word	0x00000130
        /*0798*/ 	.short	0x010a
        /*079a*/ 	.byte	0x07
	.zero		1


	//   ....[106]....
        /*079c*/ 	.word	0x00004ae0
        /*07a0*/ 	.word	0x000000ff
        /*07a4*/ 	.word	0x00000118
        /*07a8*/ 	.short	0x010b
        /*07aa*/ 	.byte	0x07
	.zero		1


	//   ....[107]....
        /*07ac*/ 	.word	0x00004b50
        /*07b0*/ 	.word	0x000000ff
        /*07b4*/ 	.word	0x00000000
        /*07b8*/ 	.short	0x0101
        /*07ba*/ 	.byte	0x08
	.zero		1


	//   ....[108]....
        /*07bc*/ 	.word	0x00004b80
        /*07c0*/ 	.word	0x000000ff
        /*07c4*/ 	.word	0x00000138
        /*07c8*/ 	.short	0x010a
        /*07ca*/ 	.byte	0x07
	.zero		1


	//   ....[109]....
        /*07cc*/ 	.word	0x00004d90
        /*07d0*/ 	.word	0x000000ff
        /*07d4*/ 	.word	0x00000120
        /*07d8*/ 	.short	0x010b
        /*07da*/ 	.byte	0x07
	.zero		1


	//   ....[110]....
        /*07dc*/ 	.word	0x00004db0
        /*07e0*/ 	.word	0x000000ff
        /*07e4*/ 	.word	0x00000000
        /*07e8*/ 	.short	0x0101
        /*07ea*/ 	.byte	0x0d
	.zero		1


	//   ....[111]....
        /*07ec*/ 	.word	0x00004de0
        /*07f0*/ 	.word	0x000000ff
        /*07f4*/ 	.word	0x00000128
        /*07f8*/ 	.short	0x010a
        /*07fa*/ 	.byte	0x07
	.zero		1


	//   ....[112]....
        /*07fc*/ 	.word	0x00004e00
        /*0800*/ 	.word	0x000000ff
        /*0804*/ 	.word	0x00000130
        /*0808*/ 	.short	0x010a
        /*080a*/ 	.byte	0x07
	.zero		1


	//   ....[113]....
        /*080c*/ 	.word	0x00004e40
        /*0810*/ 	.word	0x00000000
        /*0814*/ 	.word	0x00000138
        /*0818*/ 	.short	0x010a
        /*081a*/ 	.byte	0xff
	.zero		1


	//   ....[114]....
        /*081c*/ 	.word	0x000051a0
        /*0820*/ 	.word	0x00000000
        /*0824*/ 	.word	0x00000150
        /*0828*/ 	.short	0x010a
        /*082a*/ 	.byte	0xff
	.zero		1


	//   ....[115]....
        /*082c*/ 	.word	0x000052b0
        /*0830*/ 	.word	0x00000000
        /*0834*/ 	.word	0x00000000
        /*0838*/ 	.short	0x0101
        /*083a*/ 	.byte	0xff
	.zero		1


	//   ....[116]....
        /*083c*/ 	.word	0x00005d60
        /*0840*/ 	.word	0x000000ff
        /*0844*/ 	.word	0x00000110
        /*0848*/ 	.short	0x010a
        /*084a*/ 	.byte	0x30
	.zero		1


	//   ....[117]....
        /*084c*/ 	.word	0x00005e40
        /*0850*/ 	.word	0x0000006c
        /*0854*/ 	.word	0x00000170
        /*0858*/ 	.short	0x010a
        /*085a*/ 	.byte	0xff
	.zero		1


	//   ....[118]....
        /*085c*/ 	.word	0x00006000
        /*0860*/ 	.word	0x000000ff
        /*0864*/ 	.word	0x00000110
        /*0868*/ 	.short	0x010a
        /*086a*/ 	.byte	0x30
	.zero		1


	//   ....[119]....
        /*086c*/ 	.word	0x00006130
        /*0870*/ 	.word	0x0000006c
        /*0874*/ 	.word	0x00000170
        /*0878*/ 	.short	0x010a
        /*087a*/ 	.byte	0xff
	.zero		1


	//   ....[120]....
        /*087c*/ 	.word	0x00007350
        /*0880*/ 	.word	0x00000000
        /*0884*/ 	.word	0x00000000
        /*0888*/ 	.short	0x0101
        /*088a*/ 	.byte	0xff
	.zero		1


	//   ....[121]....
        /*088c*/ 	.word	0x00007360
        /*0890*/ 	.word	0x00000003
        /*0894*/ 	.word	0x00000110
        /*0898*/ 	.short	0x010a
        /*089a*/ 	.byte	0xff
	.zero		1


	//   ....[122]....
        /*089c*/ 	.word	0x00007440
        /*08a0*/ 	.word	0x00000003
        /*08a4*/ 	.word	0x00000110
        /*08a8*/ 	.short	0x010a
        /*08aa*/ 	.byte	0xff
	.zero		1


	//   ....[123]....
        /*08ac*/ 	.word	0x00008790
        /*08b0*/ 	.word	0x00000000
        /*08b4*/ 	.word	0x00000000
        /*08b8*/ 	.short	0x0101
        /*08ba*/ 	.byte	0xff
	.zero		1


	//   ....[124]....
        /*08bc*/ 	.word	0x000087a0
        /*08c0*/ 	.word	0x00000004
        /*08c4*/ 	.word	0x00000110
        /*08c8*/ 	.short	0x010a
        /*08ca*/ 	.byte	0xff
	.zero		1


	//   ....[125]....
        /*08cc*/ 	.word	0x00008880
        /*08d0*/ 	.word	0x00000004
        /*08d4*/ 	.word	0x00000110
        /*08d8*/ 	.short	0x010a
        /*08da*/ 	.byte	0xff
	.zero		1


	//   ....[126]....
        /*08dc*/ 	.word	0x00008c60
        /*08e0*/ 	.word	0x000000ff
        /*08e4*/ 	.word	0x00000000
        /*08e8*/ 	.short	0x0101
        /*08ea*/ 	.byte	0x05
	.zero		1


	//   ....[127]....
        /*08ec*/ 	.word	0x00009c10
        /*08f0*/ 	.word	0x00000000
        /*08f4*/ 	.word	0x00000000
        /*08f8*/ 	.short	0x0101
        /*08fa*/ 	.byte	0xff
	.zero		1


	//   ....[128]....
        /*08fc*/ 	.word	0x00009e80
        /*0900*/ 	.word	0x000000ff
        /*0904*/ 	.word	0x00000000
        /*0908*/ 	.short	0x0101
        /*090a*/ 	.byte	0x04
	.zero		1


	//   ....[129]....
        /*090c*/ 	.word	0x00009ea0
        /*0910*/ 	.word	0x00000003
        /*0914*/ 	.word	0x000001a0
        /*0918*/ 	.short	0x010a
        /*091a*/ 	.byte	0xff
	.zero		1


	//   ....[130]....
        /*091c*/ 	.word	0x00009f00
        /*0920*/ 	.word	0x00000002
        /*0924*/ 	.word	0x00000088
        /*0928*/ 	.short	0x010a
        /*092a*/ 	.byte	0xff
	.zero		1


	//   ....[131]....
        /*092c*/ 	.word	0x00009f60
        /*0930*/ 	.word	0x00000002
        /*0934*/ 	.word	0x00000088
        /*0938*/ 	.short	0x010a
        /*093a*/ 	.byte	0xff
	.zero		1


	//   ....[132]....
        /*093c*/ 	.word	0x00009fb0
        /*0940*/ 	.word	0x00000002
        /*0944*/ 	.word	0x00000150
        /*0948*/ 	.short	0x010a
        /*094a*/ 	.byte	0xff
	.zero		1


	//   ....[133]....
        /*094c*/ 	.word	0x0000a010
        /*0950*/ 	.word	0x00000000
        /*0954*/ 	.word	0x00000000
        /*0958*/ 	.short	0x010a
        /*095a*/ 	.byte	0xff
	.zero		1


	//   ....[134]....
        /*095c*/ 	.word	0x0000a070
        /*0960*/ 	.word	0x00000000
        /*0964*/ 	.word	0x00000000
        /*0968*/ 	.short	0x010a
        /*096a*/ 	.byte	0xff
	.zero		1


	//   ....[135]....
        /*096c*/ 	.word	0x0000a0d0
        /*0970*/ 	.word	0x00000000
        /*0974*/ 	.word	0x00000000
        /*0978*/ 	.short	0x010a
        /*097a*/ 	.byte	0xff
	.zero		1


	//   ....[136]....
        /*097c*/ 	.word	0x0000a130
        /*0980*/ 	.word	0x00000000
        /*0984*/ 	.word	0x00000000
        /*0988*/ 	.short	0x010a
        /*098a*/ 	.byte	0xff
	.zero		1


	//   ....[137]....
        /*098c*/ 	.word	0x0000a190
        /*0990*/ 	.word	0x00000000
        /*0994*/ 	.word	0x00000000
        /*0998*/ 	.short	0x010a
        /*099a*/ 	.byte	0xff
	.zero		1


	//   ....[138]....
        /*099c*/ 	.word	0x0000a1f0
        /*09a0*/ 	.word	0x00000000
        /*09a4*/ 	.word	0x00000000
        /*09a8*/ 	.short	0x010a
        /*09aa*/ 	.byte	0xff
	.zero		1


	//   ....[139]....
        /*09ac*/ 	.word	0x0000a250
        /*09b0*/ 	.word	0x00000000
        /*09b4*/ 	.word	0x00000000
        /*09b8*/ 	.short	0x010a
        /*09ba*/ 	.byte	0xff
	.zero		1


	//   ....[140]....
        /*09bc*/ 	.word	0x0000a2b0
        /*09c0*/ 	.word	0x00000000
        /*09c4*/ 	.word	0x00000000
        /*09c8*/ 	.short	0x010a
        /*09ca*/ 	.byte	0xff
	.zero		1


	//   ....[141]....
        /*09cc*/ 	.word	0x0000a310
        /*09d0*/ 	.word	0x00000000
        /*09d4*/ 	.word	0x00000000
        /*09d8*/ 	.short	0x010a
        /*09da*/ 	.byte	0xff
	.zero		1


	//   ....[142]....
        /*09dc*/ 	.word	0x0000a370
        /*09e0*/ 	.word	0x00000000
        /*09e4*/ 	.word	0x00000000
        /*09e8*/ 	.short	0x010a
        /*09ea*/ 	.byte	0xff
	.zero		1


	//   ....[143]....
        /*09ec*/ 	.word	0x0000a3d0
        /*09f0*/ 	.word	0x00000000
        /*09f4*/ 	.word	0x00000000
        /*09f8*/ 	.short	0x010a
        /*09fa*/ 	.byte	0xff
	.zero		1


	//   ....[144]....
        /*09fc*/ 	.word	0x0000a430
        /*0a00*/ 	.word	0x00000000
        /*0a04*/ 	.word	0x00000000
        /*0a08*/ 	.short	0x010a
        /*0a0a*/ 	.byte	0xff
	.zero		1


	//   ....[145]....
        /*0a0c*/ 	.word	0x0000a490
        /*0a10*/ 	.word	0x00000000
        /*0a14*/ 	.word	0x00000000
        /*0a18*/ 	.short	0x010a
        /*0a1a*/ 	.byte	0xff
	.zero		1


	//   ....[146]....
        /*0a1c*/ 	.word	0x0000a4f0
        /*0a20*/ 	.word	0x00000000
        /*0a24*/ 	.word	0x00000000
        /*0a28*/ 	.short	0x010a
        /*0a2a*/ 	.byte	0xff
	.zero		1


	//   ....[147]....
        /*0a2c*/ 	.word	0x0000a550
        /*0a30*/ 	.word	0x00000000
        /*0a34*/ 	.word	0x00000000
        /*0a38*/ 	.short	0x010a
        /*0a3a*/ 	.byte	0xff
	.zero		1


	//   ....[148]....
        /*0a3c*/ 	.word	0x0000a5b0
        /*0a40*/ 	.word	0x00000000
        /*0a44*/ 	.word	0x00000000
        /*0a48*/ 	.short	0x010a
        /*0a4a*/ 	.byte	0xff
	.zero		1


	//   ....[149]....
        /*0a4c*/ 	.word	0x0000a600
        /*0a50*/ 	.word	0x00000000
        /*0a54*/ 	.word	0x00000190
        /*0a58*/ 	.short	0x010a
        /*0a5a*/ 	.byte	0xff
	.zero		1


	//   ....[150]....
        /*0a5c*/ 	.word	0x0000a660
        /*0a60*/ 	.word	0x00000000
        /*0a64*/ 	.word	0x00000160
        /*0a68*/ 	.short	0x010a
        /*0a6a*/ 	.byte	0xff
	.zero		1


	//   ....[151]....
        /*0a6c*/ 	.word	0x0000a6b0
        /*0a70*/ 	.word	0x00000000
        /*0a74*/ 	.word	0x00000150
        /*0a78*/ 	.short	0x010a
        /*0a7a*/ 	.byte	0xff
	.zero		1


	//   ....[152]....
        /*0a7c*/ 	.word	0x0000a710
        /*0a80*/ 	.word	0x00000000
        /*0a84*/ 	.word	0x00000160
        /*0a88*/ 	.short	0x010a
        /*0a8a*/ 	.byte	0xff
	.zero		1


	//   ....[153]....
        /*0a8c*/ 	.word	0x0000a760
        /*0a90*/ 	.word	0x00000000
        /*0a94*/ 	.word	0x00000150
        /*0a98*/ 	.short	0x010a
        /*0a9a*/ 	.byte	0xff
	.zero		1


	//   ....[154]....
        /*0a9c*/ 	.word	0x0000a7c0
        /*0aa0*/ 	.word	0x00000003
        /*0aa4*/ 	.word	0x00000180
        /*0aa8*/ 	.short	0x010a
        /*0aaa*/ 	.byte	0xff
	.zero		1


	//   ....[155]....
        /*0aac*/ 	.word	0x0000a820
        /*0ab0*/ 	.word	0x00000000
        /*0ab4*/ 	.word	0x00000000
        /*0ab8*/ 	.short	0x010a
        /*0aba*/ 	.byte	0xff
	.zero		1


	//   ....[156]....
        /*0abc*/ 	.word	0x0000a880
        /*0ac0*/ 	.word	0x00000000
        /*0ac4*/ 	.word	0x00000000
        /*0ac8*/ 	.short	0x010a
        /*0aca*/ 	.byte	0xff
	.zero		1


	//   ....[157]....
        /*0acc*/ 	.word	0x0000a8e0
        /*0ad0*/ 	.word	0x00000000
        /*0ad4*/ 	.word	0x00000000
        /*0ad8*/ 	.short	0x010a
        /*0ada*/ 	.byte	0xff
	.zero		1


	//   ....[158]....
        /*0adc*/ 	.word	0x0000a930
        /*0ae0*/ 	.word	0x00000000
        /*0ae4*/ 	.word	0x00000150
        /*0ae8*/ 	.short	0x010a
        /*0aea*/ 	.byte	0xff
	.zero		1


	//   ....[159]....
        /*0aec*/ 	.word	0x0000a990
        /*0af0*/ 	.word	0x00000000
        /*0af4*/ 	.word	0x00000148
        /*0af8*/ 	.short	0x010a
        /*0afa*/ 	.byte	0xff
	.zero		1


	//   ....[160]....
        /*0afc*/ 	.word	0x0000a9f0
        /*0b00*/ 	.word	0x00000003
        /*0b04*/ 	.word	0x00000128
        /*0b08*/ 	.short	0x010a
        /*0b0a*/ 	.byte	0xff
	.zero		1


	//   ....[161]....
        /*0b0c*/ 	.word	0x0000aa50
        /*0b10*/ 	.word	0x00000003
        /*0b14*/ 	.word	0x00000130
        /*0b18*/ 	.short	0x010a
        /*0b1a*/ 	.byte	0xff
	.zero		1


	//   ....[162]....
        /*0b1c*/ 	.word	0x0000aab0
        /*0b20*/ 	.word	0x00000003
        /*0b24*/ 	.word	0x00000138
        /*0b28*/ 	.short	0x010a
        /*0b2a*/ 	.byte	0xff
	.zero		1


	//   ....[163]....
        /*0b2c*/ 	.word	0x0000ab10
        /*0b30*/ 	.word	0x00000000
        /*0b34*/ 	.word	0x00000128
        /*0b38*/ 	.short	0x010a
        /*0b3a*/ 	.byte	0xff
	.zero		1


	//   ....[164]....
        /*0b3c*/ 	.word	0x0000ab70
        /*0b40*/ 	.word	0x00000000
        /*0b44*/ 	.word	0x00000130
        /*0b48*/ 	.short	0x010a
        /*0b4a*/ 	.byte	0xff
	.zero		1


	//   ....[165]....
        /*0b4c*/ 	.word	0x0000abc0
        /*0b50*/ 	.word	0x00000000
        /*0b54*/ 	.word	0x00000150
        /*0b58*/ 	.short	0x010a
        /*0b5a*/ 	.byte	0xff
	.zero		1


	//   ....[166]....
        /*0b5c*/ 	.word	0x0000ac20
        /*0b60*/ 	.word	0x00000000
        /*0b64*/ 	.word	0x00000110
        /*0b68*/ 	.short	0x010a
        /*0b6a*/ 	.byte	0xff
	.zero		1


	//   ....[167]....
        /*0b6c*/ 	.word	0x0000ac70
        /*0b70*/ 	.word	0x0000006c
        /*0b74*/ 	.word	0x00000170
        /*0b78*/ 	.short	0x010a
        /*0b7a*/ 	.byte	0xff
	.zero		1


	//   ....[168]....
        /*0b7c*/ 	.word	0x0000acc0
        /*0b80*/ 	.word	0x00000003
        /*0b84*/ 	.word	0x00000110
        /*0b88*/ 	.short	0x010a
        /*0b8a*/ 	.byte	0xff
	.zero		1


	//   ....[169]....
        /*0b8c*/ 	.word	0x0000ad10
        /*0b90*/ 	.word	0x00000004
        /*0b94*/ 	.word	0x00000110
        /*0b98*/ 	.short	0x010a
        /*0b9a*/ 	.byte	0xff
	.zero		1


	//----- nvinfo : EIATTR_NUM_MBARRIERS
	.align		4
.L_47:
        /*0b9c*/ 	.byte	0x03, 0x38
        /*0b9e*/ 	.short	0x0036


	//----- nvinfo : EIATTR_EXIT_INSTR_OFFSETS
	.align		4
        /*0ba0*/ 	.byte	0x04, 0x1c
        /*0ba2*/ 	.short	(.L_49 - .L_48)


	//   ....[0]....
.L_48:
        /*0ba4*/ 	.word	0x00002dd0


	//   ....[1]....
        /*0ba8*/ 	.word	0x000032c0


	//   ....[2]....
        /*0bac*/ 	.word	0x00003320


	//   ....[3]....
        /*0bb0*/ 	.word	0x00003fb0


	//   ....[4]....
        /*0bb4*/ 	.word	0x00004e70


	//   ....[5]....
        /*0bb8*/ 	.word	0x00004eb0


	//   ....[6]....
        /*0bbc*/ 	.word	0x00009d70


	//   ....[7]....
        /*0bc0*/ 	.word	0x00009df0


	//   ....[8]....
        /*0bc4*/ 	.word	0x00009e20


	//   ....[9]....
        /*0bc8*/ 	.word	0x00009e90


	//----- nvinfo : EIATTR_MAX_THREADS
	.align		4
.L_49:
        /*0bcc*/ 	.byte	0x04, 0x05
        /*0bce*/ 	.short	(.L_51 - .L_50)
.L_50:
        /*0bd0*/ 	.word	0x00000100
        /*0bd4*/ 	.word	0x00000001
        /*0bd8*/ 	.word	0x00000001


	//----- nvinfo : EIATTR_CRS_STACK_SIZE
	.align		4
.L_51:
        /*0bdc*/ 	.byte	0x04, 0x1e
        /*0bde*/ 	.short	(.L_53 - .L_52)
.L_52:
        /*0be0*/ 	.word	0x00000000


	//----- nvinfo : EIATTR_CBANK_PARAM_SIZE
	.align		4
.L_53:
        /*0be4*/ 	.byte	0x03, 0x19
        /*0be6*/ 	.short	0x0800


	//----- nvinfo : EIATTR_PARAM_CBANK
	.align		4
        /*0be8*/ 	.byte	0x04, 0x0a
        /*0bea*/ 	.short	(.L_55 - .L_54)
	.align		4
.L_54:
        /*0bec*/ 	.word	index@(.nv.constant0._ZN7cutlass13device_kernelINS_4gemm6kernel13GemmUniversalIN4cute5tupleIJiiiiEEENS1_10collective13CollectiveMmaINS1_35MainloopSm100TmaUmmaWarpSpecializedILi17ELi2ELi2ENS5_IJNS4_1CILi1EEESB_SB_EEEEENS5_IJNSA_ILi128EEENSA_ILi192EEENSA_ILi16EEEEEENS_10bfloat16_tENS5_IJlSB_lEEESI_SJ_NS4_8TiledMMAINS4_8MMA_AtomIJNS4_20SM100_MMA_F16BF16_SSISI_SI_fLi128ELi192ELNS4_4UMMA5MajorE0ELSO_0ELNSN_7ScaleInE0ELSP_0EEEEEENS4_6LayoutISC_NS5_IJNSA_ILi0EEEST_ST_EEEEENS5_IJNS4_10UnderscoreESW_SW_EEEEENS4_13SM90_TMA_LOADENS4_14ComposedLayoutINS4_7SwizzleILi1ELi4ELi3EEENS4_18smem_ptr_flag_bitsILi16EEENSS_INS5_IJNSA_ILi8EEESG_EEENS5_IJSG_SB_EEEEEEEvNS4_8identityESZ_S19_vS1A_EENS_8epilogue10collective18CollectiveEpilogueINS1C_23Sm100TmaWarpSpecializedILi3ELi2ELi64ELb1ELb0EEEJSH_NS5_IJNSS_ISE_SB_EENSS_INSA_ILi64EEESB_EEEEESI_SJ_SI_SJ_NS1C_6fusion15FusionCallbacksIS1G_NS1L_17LinearCombinationISI_fSI_fLNS_15FloatRoundStyleE2EEESH_S1K_JEEENS4_5SM1004TMEM4LOAD26SM100_TMEM_LOAD_32dp32b64xESZ_NS10_INS11_ILi3ELi4ELi3EEES14_NSS_INS5_IJS15_S1I_EEENS5_IJS1I_SB_EEEEEEENS4_39AutoVectorizingCopyWithAssumedAlignmentILi128EEENS4_14SM90_TMA_STOREES1Z_S21_S21_EEEvvEEEEvNT_6ParamsE)
        /*0bf0*/ 	.short	0x0380
        /*0bf2*/ 	.short	0x0800


	//----- nvinfo : EIATTR_SW_WAR
	.align		4
.L_55:
        /*0bf4*/ 	.byte	0x04, 0x36
        /*0bf6*/ 	.short	(.L_57 - .L_56)
.L_56:
        /*0bf8*/ 	.word	0x00000008
.L_57:


//--------------------- .nv.callgraph             --------------------------
	.section	.nv.callgraph,"",@"SHT_CUDA_CALLGRAPH"
	.align	4
	.sectionentsize	8
	.align		4
        /*0000*/ 	.word	0x00000000
	.align		4
        /*0004*/ 	.word	0xffffffff
	.align		4
        /*0008*/ 	.word	index@(_ZN7cutlass13device_kernelINS_4gemm6kernel13GemmUniversalIN4cute5tupleIJiiiiEEENS1_10collective13CollectiveMmaINS1_35MainloopSm100TmaUmmaWarpSpecializedILi17ELi2ELi2ENS5_IJNS4_1CILi1EEESB_SB_EEEEENS5_IJNSA_ILi128EEENSA_ILi192EEENSA_ILi16EEEEEENS_10bfloat16_tENS5_IJlSB_lEEESI_SJ_NS4_8TiledMMAINS4_8MMA_AtomIJNS4_20SM100_MMA_F16BF16_SSISI_SI_fLi128ELi192ELNS4_4UMMA5MajorE0ELSO_0ELNSN_7ScaleInE0ELSP_0EEEEEENS4_6LayoutISC_NS5_IJNSA_ILi0EEEST_ST_EEEEENS5_IJNS4_10UnderscoreESW_SW_EEEEENS4_13SM90_TMA_LOADENS4_14ComposedLayoutINS4_7SwizzleILi1ELi4ELi3EEENS4_18smem_ptr_flag_bitsILi16EEENSS_INS5_IJNSA_ILi8EEESG_EEENS5_IJSG_SB_EEEEEEEvNS4_8identityESZ_S19_vS1A_EENS_8epilogue10collective18CollectiveEpilogueINS1C_23Sm100TmaWarpSpecializedILi3ELi2ELi64ELb1ELb0EEEJSH_NS5_IJNSS_ISE_SB_EENSS_INSA_ILi64EEESB_EEEEESI_SJ_SI_SJ_NS1C_6fusion15FusionCallbacksIS1G_NS1L_17LinearCombinationISI_fSI_fLNS_15FloatRoundStyleE2EEESH_S1K_JEEENS4_5SM1004TMEM4LOAD26SM100_TMEM_LOAD_32dp32b64xESZ_NS10_INS11_ILi3ELi4ELi3EEES14_NSS_INS5_IJS15_S1I_EEENS5_IJS1I_SB_EEEEEEENS4_39AutoVectorizingCopyWithAssumedAlignmentILi128EEENS4_14SM90_TMA_STOREES1Z_S21_S21_EEEvvEEEEvNT_6ParamsE)
	.align		4
        /*000c*/ 	.word	index@(__assertfail)
	.align		4
        /*0010*/ 	.word	0x00000000
	.align		4
        /*0014*/ 	.word	0xfffffffe
	.align		4
        /*0018*/ 	.word	0x00000000
	.align		4
        /*001c*/ 	.word	0xfffffffd
	.align		4
        /*0020*/ 	.word	0x00000000
	.align		4
        /*0024*/ 	.word	0xfffffffc


//--------------------- .nv.constant4             --------------------------
	.section	.nv.constant4,"a",@progbits
	.align	8
	.align		8
.nv.constant4:
        /*0000*/ 	.dword	__assertfail
	.align		8
        /*0008*/ 	.dword	__unnamed_1
	.align		8
        /*0010*/ 	.dword	__unnamed_2
	.align		8
        /*0018*/ 	.dword	_ZN39_INTERNAL_5397f189_4_k_cu_094213f7_40954cuda3std3__45__cpo5beginE
	.align		8
        /*0020*/ 	.dword	_ZN39_INTERNAL_5397f189_4_k_cu_094213f7_40954cuda3std3__45__cpo3endE
	.align		8
        /*0028*/ 	.dword	_ZN39_INTERNAL_5397f189_4_k_cu_094213f7_40954cuda3std3__45__cpo6cbeginE
	.align		8
        /*0030*/ 	.dword	_ZN39_INTERNAL_5397f189_4_k_cu_094213f7_40954cuda3std3__45__cpo4cendE
	.align		8
        /*0038*/ 	.dword	_ZN39_INTERNAL_5397f189_4_k_cu_094213f7_40954cuda3std3__441_GLOBAL__N__5397f189_4_k_cu_094213f7_40956ignoreE
	.align		8
        /*0040*/ 	.dword	_ZN39_INTERNAL_5397f189_4_k_cu_094213f7_40954cuda3std3__419piecewise_constructE
	.align		8
        /*0048*/ 	.dword	_ZN39_INTERNAL_5397f189_4_k_cu_094213f7_40954cuda3std3__48in_placeE
	.align		8
        /*0050*/ 	.dword	_ZN39_INTERNAL_5397f189_4_k_cu_094213f7_40954cuda3std6ranges3__45__cpo4swapE
	.align		8
        /*0058*/ 	.dword	_ZN39_INTERNAL_5397f189_4_k_cu_094213f7_40954cuda3std6ranges3__45__cpo9iter_moveE
	.align		8
        /*0060*/ 	.dword	_ZN39_INTERNAL_5397f189_4_k_cu_094213f7_40954cute7productE
	.align		8
        /*0068*/ 	.dword	_ZN39_INTERNAL_5397f189_4_k_cu_094213f7_40954cute1_E
	.align		8
        /*0070*/ 	.dword	$str$25
	.align		8
        /*0078*/ 	.dword	$str$26
	.align		8
        /*0080*/ 	.dword	$str$27
	.align		8
        /*0088*/ 	.dword	$str$28


//--------------------- .text._ZN7cutlass13device_kernelINS_4gemm6kernel13GemmUniversalIN4cute5tupleIJiiiiEEENS1_10collective13CollectiveMmaINS1_35MainloopSm100TmaUmmaWarpSpecializedILi17ELi2ELi2ENS5_IJNS4_1CILi1EEESB_SB_EEEEENS5_IJNSA_ILi128EEENSA_ILi192EEENSA_ILi16EEEEEENS_10bfloat16_tENS5_IJlSB_lEEESI_SJ_NS4_8TiledMMAINS4_8MMA_AtomIJNS4_20SM100_MMA_F16BF16_SSISI_SI_fLi128ELi192ELNS4_4UMMA5MajorE0ELSO_0ELNSN_7ScaleInE0ELSP_0EEEEEENS4_6LayoutISC_NS5_IJNSA_ILi0EEEST_ST_EEEEENS5_IJNS4_10UnderscoreESW_SW_EEEEENS4_13SM90_TMA_LOADENS4_14ComposedLayoutINS4_7SwizzleILi1ELi4ELi3EEENS4_18smem_ptr_flag_bitsILi16EEENSS_INS5_IJNSA_ILi8EEESG_EEENS5_IJSG_SB_EEEEEEEvNS4_8identityESZ_S19_vS1A_EENS_8epilogue10collective18CollectiveEpilogueINS1C_23Sm100TmaWarpSpecializedILi3ELi2ELi64ELb1ELb0EEEJSH_NS5_IJNSS_ISE_SB_EENSS_INSA_ILi64EEESB_EEEEESI_SJ_SI_SJ_NS1C_6fusion15FusionCallbacksIS1G_NS1L_17LinearCombinationISI_fSI_fLNS_15FloatRoundStyleE2EEESH_S1K_JEEENS4_5SM1004TMEM4LOAD26SM100_TMEM_LOAD_32dp32b64xESZ_NS10_INS11_ILi3ELi4ELi3EEES14_NSS_INS5_IJS15_S1I_EEENS5_IJS1I_SB_EEEEEEENS4_39AutoVectorizingCopyWithAssumedAlignmentILi128EEENS4_14SM90_TMA_STOREES1Z_S21_S21_EEEvvEEEEvNT_6ParamsE --------------------------
	.section	.text._ZN7cutlass13device_kernelINS_4gemm6kernel13GemmUniversalIN4cute5tupleIJiiiiEEENS1_10collective13CollectiveMmaINS1_35MainloopSm100TmaUmmaWarpSpecializedILi17ELi2ELi2ENS5_IJNS4_1CILi1EEESB_SB_EEEEENS5_IJNSA_ILi128EEENSA_ILi192EEENSA_ILi16EEEEEENS_10bfloat16_tENS5_IJlSB_lEEESI_SJ_NS4_8TiledMMAINS4_8MMA_AtomIJNS4_20SM100_MMA_F16BF16_SSISI_SI_fLi128ELi192ELNS4_4UMMA5MajorE0ELSO_0ELNSN_7ScaleInE0ELSP_0EEEEEENS4_6LayoutISC_NS5_IJNSA_ILi0EEEST_ST_EEEEENS5_IJNS4_10UnderscoreESW_SW_EEEEENS4_13SM90_TMA_LOADENS4_14ComposedLayoutINS4_7SwizzleILi1ELi4ELi3EEENS4_18smem_ptr_flag_bitsILi16EEENSS_INS5_IJNSA_ILi8EEESG_EEENS5_IJSG_SB_EEEEEEEvNS4_8identityESZ_S19_vS1A_EENS_8epilogue10collective18CollectiveEpilogueINS1C_23Sm100TmaWarpSpecializedILi3ELi2ELi64ELb1ELb0EEEJSH_NS5_IJNSS_ISE_SB_EENSS_INSA_ILi64EEESB_EEEEESI_SJ_SI_SJ_NS1C_6fusion15FusionCallbacksIS1G_NS1L_17LinearCombinationISI_fSI_fLNS_15FloatRoundStyleE2EEESH_S1K_JEEENS4_5SM1004TMEM4LOAD26SM100_TMEM_LOAD_32dp32b64xESZ_NS10_INS11_ILi3ELi4ELi3EEES14_NSS_INS5_IJS15_S1I_EEENS5_IJS1I_SB_EEEEEEENS4_39AutoVectorizingCopyWithAssumedAlignmentILi128EEENS4_14SM90_TMA_STOREES1Z_S21_S21_EEEvvEEEEvNT_6ParamsE,"ax",@progbits
	.align	128
.text._ZN7cutlass13device_kernelINS_4gemm6kernel13GemmUniversalIN4cute5tupleIJiiiiEEENS1_10collective13CollectiveMmaINS1_35MainloopSm100TmaUmmaWarpSpecializedILi17ELi2ELi2ENS5_IJNS4_1CILi1EEESB_SB_EEEEENS5_IJNSA_ILi128EEENSA_ILi192EEENSA_ILi16EEEEEENS_10bfloat16_tENS5_IJlSB_lEEESI_SJ_NS4_8TiledMMAINS4_8MMA_AtomIJNS4_20SM100_MMA_F16BF16_SSISI_SI_fLi128ELi192ELNS4_4UMMA5MajorE0ELSO_0ELNSN_7ScaleInE0ELSP_0EEEEEENS4_6LayoutISC_NS5_IJNSA_ILi0EEEST_ST_EEEEENS5_IJNS4_10UnderscoreESW_SW_EEEEENS4_13SM90_TMA_LOADENS4_14ComposedLayoutINS4_7SwizzleILi1ELi4ELi3EEENS4_18smem_ptr_flag_bitsILi16EEENSS_INS5_IJNSA_ILi8EEESG_EEENS5_IJSG_SB_EEEEEEEvNS4_8identityESZ_S19_vS1A_EENS_8epilogue10collective18CollectiveEpilogueINS1C_23Sm100TmaWarpSpecializedILi3ELi2ELi64ELb1ELb0EEEJSH_NS5_IJNSS_ISE_SB_EENSS_INSA_ILi64EEESB_EEEEESI_SJ_SI_SJ_NS1C_6fusion15FusionCallbacksIS1G_NS1L_17LinearCombinationISI_fSI_fLNS_15FloatRoundStyleE2EEESH_S1K_JEEENS4_5SM1004TMEM4LOAD26SM100_TMEM_LOAD_32dp32b64xESZ_NS10_INS11_ILi3ELi4ELi3EEES14_NSS_INS5_IJS15_S1I_EEENS5_IJS1I_SB_EEEEEEENS4_39AutoVectorizingCopyWithAssumedAlignmentILi128EEENS4_14SM90_TMA_STOREES1Z_S21_S21_EEEvvEEEEvNT_6ParamsE:
        .type           _ZN7cutlass13device_kernelINS_4gemm6kernel13GemmUniversalIN4cute5tupleIJiiiiEEENS1_10collective13CollectiveMmaINS1_35MainloopSm100TmaUmmaWarpSpecializedILi17ELi2ELi2ENS5_IJNS4_1CILi1EEESB_SB_EEEEENS5_IJNSA_ILi128EEENSA_ILi192EEENSA_ILi16EEEEEENS_10bfloat16_tENS5_IJlSB_lEEESI_SJ_NS4_8TiledMMAINS4_8MMA_AtomIJNS4_20SM100_MMA_F16BF16_SSISI_SI_fLi128ELi192ELNS4_4UMMA5MajorE0ELSO_0ELNSN_7ScaleInE0ELSP_0EEEEEENS4_6LayoutISC_NS5_IJNSA_ILi0EEEST_ST_EEEEENS5_IJNS4_10UnderscoreESW_SW_EEEEENS4_13SM90_TMA_LOADENS4_14ComposedLayoutINS4_7SwizzleILi1ELi4ELi3EEENS4_18smem_ptr_flag_bitsILi16EEENSS_INS5_IJNSA_ILi8EEESG_EEENS5_IJSG_SB_EEEEEEEvNS4_8identityESZ_S19_vS1A_EENS_8epilogue10collective18CollectiveEpilogueINS1C_23Sm100TmaWarpSpecializedILi3ELi2ELi64ELb1ELb0EEEJSH_NS5_IJNSS_ISE_SB_EENSS_INSA_ILi64EEESB_EEEEESI_SJ_SI_SJ_NS1C_6fusion15FusionCallbacksIS1G_NS1L_17LinearCombinationISI_fSI_fLNS_15FloatRoundStyleE2EEESH_S1K_JEEENS4_5SM1004TMEM4LOAD26SM100_TMEM_LOAD_32dp32b64xESZ_NS10_INS11_ILi3ELi4ELi3EEES14_NSS_INS5_IJS15_S1I_EEENS5_IJS1I_SB_EEEEEEENS4_39AutoVectorizingCopyWithAssumedAlignmentILi128EEENS4_14SM90_TMA_STOREES1Z_S21_S21_EEEvvEEEEvNT_6ParamsE,@function
        .size           _ZN7cutlass13device_kernelINS_4gemm6kernel13GemmUniversalIN4cute5tupleIJiiiiEEENS1_10collective13CollectiveMmaINS1_35MainloopSm100TmaUmmaWarpSpecializedILi17ELi2ELi2ENS5_IJNS4_1CILi1EEESB_SB_EEEEENS5_IJNSA_ILi128EEENSA_ILi192EEENSA_ILi16EEEEEENS_10bfloat16_tENS5_IJlSB_lEEESI_SJ_NS4_8TiledMMAINS4_8MMA_AtomIJNS4_20SM100_MMA_F16BF16_SSISI_SI_fLi128ELi192ELNS4_4UMMA5MajorE0ELSO_0ELNSN_7ScaleInE0ELSP_0EEEEEENS4_6LayoutISC_NS5_IJNSA_ILi0EEEST_ST_EEEEENS5_IJNS4_10UnderscoreESW_SW_EEEEENS4_13SM90_TMA_LOADENS4_14ComposedLayoutINS4_7SwizzleILi1ELi4ELi3EEENS4_18smem_ptr_flag_bitsILi16EEENSS_INS5_IJNSA_ILi8EEESG_EEENS5_IJSG_SB_EEEEEEEvNS4_8identityESZ_S19_vS1A_EENS_8epilogue10collective18CollectiveEpilogueINS1C_23Sm100TmaWarpSpecializedILi3ELi2ELi64ELb1ELb0EEEJSH_NS5_IJNSS_ISE_SB_EENSS_INSA_ILi64EEESB_EEEEESI_SJ_SI_SJ_NS1C_6fusion15FusionCallbacksIS1G_NS1L_17LinearCombinationISI_fSI_fLNS_15FloatRoundStyleE2EEESH_S1K_JEEENS4_5SM1004TMEM4LOAD26SM100_TMEM_LOAD_32dp32b64xESZ_NS10_INS11_ILi3ELi4ELi3EEES14_NSS_INS5_IJS15_S1I_EEENS5_IJS1I_SB_EEEEEEENS4_39AutoVectorizingCopyWithAssumedAlignmentILi128EEENS4_14SM90_TMA_STOREES1Z_S21_S21_EEEvvEEEEvNT_6ParamsE,(.L_x_197 - _ZN7cutlass13device_kernelINS_4gemm6kernel13GemmUniversalIN4cute5tupleIJiiiiEEENS1_10collective13CollectiveMmaINS1_35MainloopSm100TmaUmmaWarpSpecializedILi17ELi2ELi2ENS5_IJNS4_1CILi1EEESB_SB_EEEEENS5_IJNSA_ILi128EEENSA_ILi192EEENSA_ILi16EEEEEENS_10bfloat16_tENS5_IJlSB_lEEESI_SJ_NS4_8TiledMMAINS4_8MMA_AtomIJNS4_20SM100_MMA_F16BF16_SSISI_SI_fLi128ELi192ELNS4_4UMMA5MajorE0ELSO_0ELNSN_7ScaleInE0ELSP_0EEEEEENS4_6LayoutISC_NS5_IJNSA_ILi0EEEST_ST_EEEEENS5_IJNS4_10UnderscoreESW_SW_EEEEENS4_13SM90_TMA_LOADENS4_14ComposedLayoutINS4_7SwizzleILi1ELi4ELi3EEENS4_18smem_ptr_flag_bitsILi16EEENSS_INS5_IJNSA_ILi8EEESG_EEENS5_IJSG_SB_EEEEEEEvNS4_8identityESZ_S19_vS1A_EENS_8epilogue10collective18CollectiveEpilogueINS1C_23Sm100TmaWarpSpecializedILi3ELi2ELi64ELb1ELb0EEEJSH_NS5_IJNSS_ISE_SB_EENSS_INSA_ILi64EEESB_EEEEESI_SJ_SI_SJ_NS1C_6fusion15FusionCallbacksIS1G_NS1L_17LinearCombinationISI_fSI_fLNS_15FloatRoundStyleE2EEESH_S1K_JEEENS4_5SM1004TMEM4LOAD26SM100_TMEM_LOAD_32dp32b64xESZ_NS10_INS11_ILi3ELi4ELi3EEES14_NSS_INS5_IJS15_S1I_EEENS5_IJS1I_SB_EEEEEEENS4_39AutoVectorizingCopyWithAssumedAlignmentILi128EEENS4_14SM90_TMA_STOREES1Z_S21_S21_EEEvvEEEEvNT_6ParamsE)
        .other          _ZN7cutlass13device_kernelINS_4gemm6kernel13GemmUniversalIN4cute5tupleIJiiiiEEENS1_10collective13CollectiveMmaINS1_35MainloopSm100TmaUmmaWarpSpecializedILi17ELi2ELi2ENS5_IJNS4_1CILi1EEESB_SB_EEEEENS5_IJNSA_ILi128EEENSA_ILi192EEENSA_ILi16EEEEEENS_10bfloat16_tENS5_IJlSB_lEEESI_SJ_NS4_8TiledMMAINS4_8MMA_AtomIJNS4_20SM100_MMA_F16BF16_SSISI_SI_fLi128ELi192ELNS4_4UMMA5MajorE0ELSO_0ELNSN_7ScaleInE0ELSP_0EEEEEENS4_6LayoutISC_NS5_IJNSA_ILi0EEEST_ST_EEEEENS5_IJNS4_10UnderscoreESW_SW_EEEEENS4_13SM90_TMA_LOADENS4_14ComposedLayoutINS4_7SwizzleILi1ELi4ELi3EEENS4_18smem_ptr_flag_bitsILi16EEENSS_INS5_IJNSA_ILi8EEESG_EEENS5_IJSG_SB_EEEEEEEvNS4_8identityESZ_S19_vS1A_EENS_8epilogue10collective18CollectiveEpilogueINS1C_23Sm100TmaWarpSpecializedILi3ELi2ELi64ELb1ELb0EEEJSH_NS5_IJNSS_ISE_SB_EENSS_INSA_ILi64EEESB_EEEEESI_SJ_SI_SJ_NS1C_6fusion15FusionCallbacksIS1G_NS1L_17LinearCombinationISI_fSI_fLNS_15FloatRoundStyleE2EEESH_S1K_JEEENS4_5SM1004TMEM4LOAD26SM100_TMEM_LOAD_32dp32b64xESZ_NS10_INS11_ILi3ELi4ELi3EEES14_NSS_INS5_IJS15_S1I_EEENS5_IJS1I_SB_EEEEEEENS4_39AutoVectorizingCopyWithAssumedAlignmentILi128EEENS4_14SM90_TMA_STOREES1Z_S21_S21_EEEvvEEEEvNT_6ParamsE,@"STO_CUDA_ENTRY STV_DEFAULT"
_ZN7cutlass13device_kernelINS_4gemm6kernel13GemmUniversalIN4cute5tupleIJiiiiEEENS1_10collective13CollectiveMmaINS1_35MainloopSm100TmaUmmaWarpSpecializedILi17ELi2ELi2ENS5_IJNS4_1CILi1EEESB_SB_EEEEENS5_IJNSA_ILi128EEENSA_ILi192EEENSA_ILi16EEEEEENS_10bfloat16_tENS5_IJlSB_lEEESI_SJ_NS4_8TiledMMAINS4_8MMA_AtomIJNS4_20SM100_MMA_F16BF16_SSISI_SI_fLi128ELi192ELNS4_4UMMA5MajorE0ELSO_0ELNSN_7ScaleInE0ELSP_0EEEEEENS4_6LayoutISC_NS5_IJNSA_ILi0EEEST_ST_EEEEENS5_IJNS4_10UnderscoreESW_SW_EEEEENS4_13SM90_TMA_LOADENS4_14ComposedLayoutINS4_7SwizzleILi1ELi4ELi3EEENS4_18smem_ptr_flag_bitsILi16EEENSS_INS5_IJNSA_ILi8EEESG_EEENS5_IJSG_SB_EEEEEEEvNS4_8identityESZ_S19_vS1A_EENS_8epilogue10collective18CollectiveEpilogueINS1C_23Sm100TmaWarpSpecializedILi3ELi2ELi64ELb1ELb0EEEJSH_NS5_IJNSS_ISE_SB_EENSS_INSA_ILi64EEESB_EEEEESI_SJ_SI_SJ_NS1C_6fusion15FusionCallbacksIS1G_NS1L_17LinearCombinationISI_fSI_fLNS_15FloatRoundStyleE2EEESH_S1K_JEEENS4_5SM1004TMEM4LOAD26SM100_TMEM_LOAD_32dp32b64xESZ_NS10_INS11_ILi3ELi4ELi3EEES14_NSS_INS5_IJS15_S1I_EEENS5_IJS1I_SB_EEEEEEENS4_39AutoVectorizingCopyWithAssumedAlignmentILi128EEENS4_14SM90_TMA_STOREES1Z_S21_S21_EEEvvEEEEvNT_6ParamsE:
[----:B------:R-:W1:Y:S01]  /*0000*/  LDC R1, c[0x0][0x37c] ;  /* 0x0000df00ff017b82 */ /* 0x000e620000000800 */
[----:B------:R-:W2:Y:S01]  /*0010*/  S2R R170, SR_TID.X ;  /* 0x0000000000aa7919 */ /* 0x000ea20000002100 */
[----:B------:R-:W3:Y:S01]  /*0020*/  LDCU.64 UR4, c[0x0][0x890] ;  /* 0x00011200ff0477ac */ /* 0x000ee20008000a00 */
[----:B------:R-:W-:Y:S02]  /*0030*/  PRMT R155, RZ, 0x7610, R155 ;  /* 0x00007610ff9b7816 */ /* 0x000fe4000000009b */
[----:B------:R-:W-:Y:S01]  /*0040*/  ELECT P5, URZ, PT ;  /* 0x0000000000ff782f */ /* 0x000fe200038a0000 */
[----:B------:R-:W4:Y:S01]  /*0050*/  LDCU.64 UR46, c[0x0][0x358] ;  /* 0x00006b00ff2e77ac */ /* 0x000f220008000a00 */
[----:B---3--:R-:W-:-:S04]  /*0060*/  UISETP.NE.U32.AND UP0, UPT, UR4, URZ, UPT ;  /* 0x000000ff0400728c */ /* 0x008fc8000bf05070 */
[----:B------:R-:W-:Y:S01]  /*0070*/  UISETP.NE.AND.EX UP0, UPT, UR5, URZ, UPT, UP0 ;  /* 0x000000ff0500728c */ /* 0x000fe2000bf05300 */
[----:B--2---:R-:W-:-:S05]  /*0080*/  SHF.R.U32.HI R162, RZ, 0x5, R170 ;  /* 0x00000005ffa27819 */ /* 0x004fca00000116aa */
[----:B------:R-:W2:Y:S02]  /*0090*/  SHFL.IDX PT, R0, R162, RZ, 0x1f ;  /* 0x00001fffa2007589 */ /* 0x000ea400000e0000 */
[----:B--2---:R-:W-:Y:S01]  /*00a0*/  R2UR UR8, R0 ;  /* 0x00000000000872ca */ /* 0x004fe200000e0000 */
[----:B-1--4-:R-:W-:-:S14]  /*00b0*/  BRA.U UP0, `(.L_x_0) ;  /* 0x00000001002c7547 */ /* 0x012fdc000b800000 */
[----:B------:R-:W1:Y:S02]  /*00c0*/  LDCU.64 UR6, c[0x0][0x888] ;  /* 0x00011100ff0677ac */ /* 0x000e640008000a00 */
[----:B-1----:R-:W-:-:S04]  /*00d0*/  UISETP.NE.U32.AND UP0, UPT, UR6, URZ, UPT ;  /* 0x000000ff0600728c */ /* 0x002fc8000bf05070 */
[----:B------:R-:W-:-:S09]  /*00e0*/  UISETP.NE.AND.EX UP0, UPT, UR7, URZ, UPT, UP0 ;  /* 0x000000ff0700728c */ /* 0x000fd2000bf05300 */
[----:B------:R-:W-:Y:S05]  /*00f0*/  BRA.U !UP0, `(.L_x_1) ;  /* 0x0000000108107547 */ /* 0x000fea000b800000 */
[----:B------:R-:W1:Y:S02]  /*0100*/  LDC.64 R2, c[0x0][0x888] ;  /* 0x00022200ff027b82 */ /* 0x000e640000000a00 */
[----:B-1----:R1:W5:Y:S01]  /*0110*/  LDG.E R81, desc[UR46][R2.64] ;  /* 0x0000002e02517981 */ /* 0x002362000c1e1900 */
[----:B------:R-:W-:Y:S01]  /*0120*/  HFMA2 R155, -RZ, RZ, 0, 5.9604644775390625e-08 ;  /* 0x00000001ff9b7431 */ /* 0x000fe200000001ff */
[----:B------:R-:W-:Y:S05]  /*0130*/  BRA `(.L_x_0) ;  /* 0x00000000000c7947 */ /* 0x000fea0003800000 */
.L_x_1:
[----:B------:R-:W1:Y:S01]  /*0140*/  LDCU UR6, c[0x0][0x880] ;  /* 0x00011000ff0677ac */ /* 0x000e620008000800 */
[----:B------:R-:W-:Y:S01]  /*0150*/  HFMA2 R155, -RZ, RZ, 0, 5.9604644775390625e-08 ;  /* 0x00000001ff9b7431 */ /* 0x000fe200000001ff */
[----:B-1----:R-:W-:-:S07]  /*0160*/  MOV R81, UR6 ;  /* 0x0000000600517c02 */ /* 0x002fce0008000f00 */
.L_x_0:
[----:B------:R-:W2:Y:S02]  /*0170*/  LDCU.64 UR6, c[0x0][0x8b0] ;  /* 0x00011600ff0677ac */ /* 0x000ea40008000a00 */
[----:B--2---:R-:W-:-:S04]  /*0180*/  UISETP.NE.U32.AND UP0, UPT, UR6, URZ, UPT ;  /* 0x000000ff0600728c */ /* 0x004fc8000bf05070 */
[----:B------:R-:W-:-:S09]  /*0190*/  UISETP.NE.AND.EX UP0, UPT, UR7, URZ, UPT, UP0 ;  /* 0x000000ff0700728c */ /* 0x000fd2000bf05300 */
[----:B------:R-:W-:Y:S05]  /*01a0*/  BRA.U UP0, `(.L_x_2) ;  /* 0x0000000100247547 */ /* 0x000fea000b800000 */
[----:B------:R-:W2:Y:S02]  /*01b0*/  LDCU.64 UR6, c[0x0][0x8a8] ;  /* 0x00011500ff0677ac */ /* 0x000ea40008000a00 */
[----:B--2---:R-:W-:-:S04]  /*01c0*/  UISETP.NE.U32.AND UP0, UPT, UR6, URZ, UPT ;  /* 0x000000ff0600728c */ /* 0x004fc8000bf05070 */
[----:B------:R-:W-:-:S09]  /*01d0*/  UISETP.NE.AND.EX UP0, UPT, UR7, URZ, UPT, UP0 ;  /* 0x000000ff0700728c */ /* 0x000fd2000bf05300 */
[----:B------:R-:W-:Y:S05]  /*01e0*/  BRA.U !UP0, `(.L_x_3) ;  /* 0x00000001080c7547 */ /* 0x000fea000b800000 */
[----:B------:R-:W2:Y:S02]  /*01f0*/  LDC.64 R76, c[0x0][0x8a8] ;  /* 0x00022a00ff4c7b82 */ /* 0x000ea40000000a00 */
[----:B--2---:R2:W5:Y:S01]  /*0200*/  LDG.E R76, desc[UR46][R76.64] ;  /* 0x0000002e4c4c7981 */ /* 0x004562000c1e1900 */
[----:B------:R-:W-:Y:S05]  /*0210*/  BRA `(.L_x_2) ;  /* 0x0000000000087947 */ /* 0x000fea0003800000 */
.L_x_3:
[----:B------:R-:W2:Y:S02]  /*0220*/  LDCU UR6, c[0x0][0x8a0] ;  /* 0x00011400ff0677ac */ /* 0x000ea40008000800 */
[----:B--2---:R-:W-:Y:S02]  /*0230*/  MOV R76, UR6 ;  /* 0x00000006004c7c02 */ /* 0x004fe40008000f00 */
.L_x_2:
[----:B------:R-:W-:Y:S01]  /*0240*/  IMAD.U32 R0, RZ, RZ, UR8 ;  /* 0x00000008ff007e24 */ /* 0x000fe2000f8e00ff */
[----:B------:R-:W-:Y:S04]  /*0250*/  BSSY.RECONVERGENT B0, `(.L_x_4) ;  /* 0x000000c000007945 */ /* 0x000fe80003800200 */
[C---:B------:R-:W-:Y:S02]  /*0260*/  ISETP.NE.OR P1, PT, R0.reuse, 0x1, !P5 ;  /* 0x000000010000780c */ /* 0x040fe40006f25670 */
[----:B------:R-:W-:-:S11]  /*0270*/  ISETP.NE.OR P0, PT, R0, 0x3, !P5 ;  /* 0x000000030000780c */ /* 0x000fd60006f05670 */
[----:B------:R-:W-:Y:S05]  /*0280*/  @P1 BRA `(.L_x_5) ;  /* 0x0000000000201947 */ /* 0x000fea0003800000 */
[----:B------:R-:W3:Y:S02]  /*0290*/  LDCU.64 UR6, c[0x0][0x348] ;  /* 0x00006900ff0677ac */ /* 0x000ee40008000a00 */
[----:B---3--:R-:W-:Y:S02]  /*02a0*/  UIADD3 UR10, UP1, UPT, UR6, 0x80, URZ ;  /* 0x00000080060a7890 */ /* 0x008fe4000ff3e0ff */
[----:B------:R-:W-:Y:S02]  /*02b0*/  UIADD3 UR6, UP0, UPT, UR6, 0x180, URZ ;  /* 0x0000018006067890 */ /* 0x000fe4000ff1e0ff */
[----:B------:R-:W-:Y:S02]  /*02c0*/  UIADD3.X UR11, UPT, UPT, URZ, UR7, URZ, UP1, !UPT ;  /* 0x00000007ff0b7290 */ /* 0x000fe40008ffe4ff */
[----:B------:R-:W-:-:S07]  /*02d0*/  UIADD3.X UR7, UPT, UPT, URZ, UR7, URZ, UP0, !UPT ;  /* 0x00000007ff077290 */ /* 0x000fce00087fe4ff */
[----:B------:R3:W-:Y:S02]  /*02e0*/  UTMACCTL.PF [UR10] ;  /* 0x000000000a0079b9 */ /* 0x0007e40008040000 */
[----:B------:R3:W-:Y:S02]  /*02f0*/  UTMACCTL.PF [UR6] ;  /* 0x00000000060079b9 */ /* 0x0007e40008040000 */
[----:B---3--:R-:W-:Y:S01]  /*0300*/  NOP ;  /* 0x0000000000007918 */ /* 0x008fe20000000000 */
.L_x_5:
[----:B------:R-:W-:Y:S05]  /*0310*/  BSYNC.RECONVERGENT B0 ;  /* 0x0000000000007941 */ /* 0x000fea0003800200 */
.L_x_4:
[----:B------:R-:W-:Y:S04]  /*0320*/  BSSY.RECONVERGENT B0, `(.L_x_6) ;  /* 0x000000a000007945 */ /* 0x000fe80003800200 */
        /* <DEDUP_REMOVED lines=9> */
.L_x_7:
[----:B------:R-:W-:Y:S05]  /*03c0*/  BSYNC.RECONVERGENT B0 ;  /* 0x0000000000007941 */ /* 0x000fea0003800200 */
.L_x_6:
[----:B------:R-:W3:Y:S01]  /*03d0*/  LDCU.64 UR6, c[0x0][0x888] ;  /* 0x00011100ff0677ac */ /* 0x000ee20008000a00 */
[----:B------:R-:W-:Y:S02]  /*03e0*/  UISETP.EQ.U32.AND UP1, UPT, UR4, URZ, UPT ;  /* 0x000000ff0400728c */ /* 0x000fe4000bf22070 */
[----:B------:R-:W-:Y:S02]  /*03f0*/  UPLOP3.LUT UP2, UPT, UPT, UPT, UPT, 0x80, 0x8 ;  /* 0x000000000008789c */ /* 0x000fe40003f4f070 */
[----:B---3--:R-:W-:-:S04]  /*0400*/  UISETP.NE.U32.AND UP0, UPT, UR6, URZ, UPT ;  /* 0x000000ff0600728c */ /* 0x008fc8000bf05070 */
[----:B------:R-:W-:-:S04]  /*0410*/  UISETP.NE.AND.EX UP0, UPT, UR7, URZ, UPT, UP0 ;  /* 0x000000ff0700728c */ /* 0x000fc8000bf05300 */
[----:B------:R-:W-:-:S04]  /*0420*/  UISETP.EQ.OR.EX UP3, UPT, UR5, URZ, !UP0, UP1 ;  /* 0x000000ff0500728c */ /* 0x000fc8000c762710 */
[----:B------:R-:W-:-:S05]  /*0430*/  UP2UR UR51, UPR, URZ, 0x8 ;  /* 0x00000008ff337883 */ /* 0x000fca0008000000 */
[----:B------:R-:W-:Y:S07]  /*0440*/  BRA.U !UP3, `(.L_x_8) ;  /* 0x000000010b207547 */ /* 0x000fee000b800000 */
[----:B------:R-:W-:Y:S01]  /*0450*/  UISETP.NE.U32.AND UP2, UPT, UR4, URZ, UPT ;  /* 0x000000ff0400728c */ /* 0x000fe2000bf45070 */
[----:B-----5:R-:W-:Y:S01]  /*0460*/  FSETP.NEU.AND P0, PT, R81, RZ, PT ;  /* 0x000000ff5100720b */ /* 0x020fe20003f0d000 */
[----:B------:R-:W-:Y:S02]  /*0470*/  USEL UR4, URZ, 0xffffffff, UP0 ;  /* 0xffffffffff047887 */ /* 0x000fe40008000000 */
[----:B------:R-:W-:-:S10]  /*0480*/  UISETP.NE.AND.EX UP2, UPT, UR5, URZ, UPT, UP2 ;  /* 0x000000ff0500728c */ /* 0x000fd4000bf45320 */
[----:B------:R-:W-:Y:S01]  /*0490*/  VOTEU.ANY UP1, P0 ;  /* 0x0000000000ff7886 */ /* 0x000fe20000020100 */
[----:B------:R-:W-:-:S04]  /*04a0*/  @!UP2 USEL UR4, URZ, 0xffffffff, UP1 ;  /* 0xffffffffff04a887 */ /* 0x000fc80008800000 */
[----:B------:R-:W-:-:S04]  /*04b0*/  ULOP3.LUT UR4, UR4, 0x1, URZ, 0xc0, !UPT ;  /* 0x0000000104047892 */ /* 0x000fc8000f8ec0ff */
[----:B------:R-:W-:-:S11]  /*04c0*/  UISETP.NE.U32.AND UP2, UPT, UR4, 0x1, UPT ;  /* 0x000000010400788c */ /* 0x000fd6000bf45070 */
.L_x_8:
[----:B-1----:R-:W1:Y:S01]  /*04d0*/  SHFL.IDX PT, R2, R162, RZ, 0x1f ;  /* 0x00001fffa2027589 */ /* 0x002e6200000e0000 */
[----:B------:R-:W-:-:S04]  /*04e0*/  UISETP.NE.AND UP1, UPT, UR8, 0x2, UPT ;  /* 0x000000020800788c */ /* 0x000fc8000bf25270 */
[----:B------:R-:W-:Y:S01]  /*04f0*/  USEL UR6, URZ, 0x1, UP1 ;  /* 0x00000001ff067887 */ /* 0x000fe20008800000 */
[----:B-1----:R-:W-:-:S13]  /*0500*/  ISETP.NE.AND P0, PT, R2, RZ, PT ;  /* 0x000000ff0200720c */ /* 0x002fda0003f05270 */
[----:B------:R-:W-:Y:S05]  /*0510*/  @P0 BRA `(.L_x_9) ;  /* 0x0000000000bc0947 */ /* 0x000fea0003800000 */
[----:B------:R-:W-:Y:S01]  /*0520*/  ELECT P0, URZ, PT ;  /* 0x0000000000ff782f */ /* 0x000fe20003800000 */
[----:B------:R-:W-:-:S12]  /*0530*/  BSSY.RECONVERGENT B0, `(.L_x_9) ;  /* 0x000002d000007945 */ /* 0x000fd80003800200 */
[----:B------:R-:W-:Y:S05]  /*0540*/  @!P0 BRA `(.L_x_10) ;  /* 0x0000000000ac8947 */ /* 0x000fea0003800000 */
[----:B------:R-:W1:Y:S01]  /*0550*/  S2UR UR5, SR_CgaCtaId ;  /* 0x00000000000579c3 */ /* 0x000e620000008800 */
[----:B------:R-:W-:Y:S01]  /*0560*/  UMOV UR7, 0x400 ;  /* 0x0000040000077882 */ /* 0x000fe20000000000 */
[----:B------:R-:W-:Y:S02]  /*0570*/  UMOV UR4, 0x1 ;  /* 0x0000000100047882 */ /* 0x000fe40000000000 */
[----:B------:R-:W-:-:S04]  /*0580*/  UIADD3 UR10, UPT, UPT, -UR4, 0x100000, URZ ;  /* 0x00100000040a7890 */ /* 0x000fc8000fffe1ff */
[----:B------:R-:W-:Y:S02]  /*0590*/  USHF.L.U32 UR11, UR10, 0xb, URZ ;  /* 0x0000000b0a0b7899 */ /* 0x000fe400080006ff */
[----:B------:R-:W-:Y:S02]  /*05a0*/  USHF.L.U32 UR10, UR10, 0x1, URZ ;  /* 0x000000010a0a7899 */ /* 0x000fe400080006ff */
[----:B-1----:R-:W-:Y:S01]  /*05b0*/  ULEA UR5, UR5, UR7, 0x18 ;  /* 0x0000000705057291 */ /* 0x002fe2000f8ec0ff */
[----:B------:R-:W1:Y:S11]  /*05c0*/  FENCE.VIEW.ASYNC.S ;  /* 0x00000000000073c6 */ /* 0x000e760000000000 */
[----:B-1----:R1:W3:Y:S01]  /*05d0*/  SYNCS.EXCH.64 URZ, [UR5], UR10 ;  /* 0x0000000a05ff75b2 */ /* 0x0022e20008000100 */
[----:B------:R1:W4:Y:S01]  /*05e0*/  SYNCS.EXCH.64 URZ, [UR5+0x88], UR10 ;  /* 0x0000880a05ff75b2 */ /* 0x0003220008000100 */
[----:B------:R1:W1:Y:S01]  /*05f0*/  SYNCS.EXCH.64 URZ, [UR5+0x8], UR10 ;  /* 0x0000080a05ff75b2 */ /* 0x0002620008000100 */
        /* <DEDUP_REMOVED lines=31> */
[----:B---34-:R-:W-:Y:S01]  /*07f0*/  NOP ;  /* 0x0000000000007918 */ /* 0x018fe20000000000 */
.L_x_10:
[----:B-1----:R-:W-:Y:S05]  /*0800*/  BSYNC.RECONVERGENT B0 ;  /* 0x0000000000007941 */ /* 0x002fea0003800200 */
.L_x_9:
[----:B------:R-:W1:Y:S01]  /*0810*/  SHFL.IDX PT, R2, R162, RZ, 0x1f ;  /* 0x00001fffa2027589 */ /* 0x000e6200000e0000 */
[----:B------:R-:W-:Y:S01]  /*0820*/  NOP ;  /* 0x0000000000007918 */ /* 0x000fe20000000000 */
[----:B-1----:R-:W-:-:S13]  /*0830*/  ISETP.NE.AND P0, PT, R2, 0x1, PT ;  /* 0x000000010200780c */ /* 0x002fda0003f05270 */
[----:B------:R-:W-:Y:S05]  /*0840*/  @P0 BRA `(.L_x_11) ;  /* 0x0000000000500947 */ /* 0x000fea0003800000 */
[----:B------:R-:W1:Y:S01]  /*0850*/  S2UR UR7, SR_CgaCtaId ;  /* 0x00000000000779c3 */ /* 0x000e620000008800 */
[----:B------:R-:W-:Y:S01]  /*0860*/  UMOV UR9, 0x400 ;  /* 0x0000040000097882 */ /* 0x000fe20000000000 */
[----:B------:R-:W-:Y:S01]  /*0870*/  UMOV UR5, 0x20 ;  /* 0x0000002000057882 */ /* 0x000fe20000000000 */
[----:B------:R-:W-:Y:S01]  /*0880*/  UMOV UR4, 0x80 ;  /* 0x0000008000047882 */ /* 0x000fe20000000000 */
[----:B------:R-:W-:-:S04]  /*0890*/  UIADD3 UR10, UPT, UPT, -UR5, 0x100000, URZ ;  /* 0x00100000050a7890 */ /* 0x000fc8000fffe1ff */
[----:B------:R-:W-:Y:S02]  /*08a0*/  USHF.L.U32 UR11, UR10, 0xb, URZ ;  /* 0x0000000b0a0b7899 */ /* 0x000fe400080006ff */
[----:B------:R-:W-:Y:S02]  /*08b0*/  USHF.L.U32 UR10, UR10, 0x1, URZ ;  /* 0x000000010a0a7899 */ /* 0x000fe400080006ff */
[----:B------:R-:W-:-:S04]  /*08c0*/  UIADD3 UR4, UPT, UPT, -UR4, 0x100000, URZ ;  /* 0x0010000004047890 */ /* 0x000fc8000fffe1ff */
[----:B------:R-:W-:Y:S02]  /*08d0*/  USHF.L.U32 UR5, UR4, 0xb, URZ ;  /* 0x0000000b04057899 */ /* 0x000fe400080006ff */
[----:B------:R-:W-:Y:S01]  /*08e0*/  USHF.L.U32 UR4, UR4, 0x1, URZ ;  /* 0x0000000104047899 */ /* 0x000fe200080006ff */
[----:B------:R-:W-:Y:S01]  /*08f0*/  ELECT P0, URZ, PT ;  /* 0x0000000000ff782f */ /* 0x000fe20003800000 */
[----:B-1----:R-:W-:Y:S01]  /*0900*/  ULEA UR7, UR7, UR9, 0x18 ;  /* 0x0000000907077291 */ /* 0x002fe2000f8ec0ff */
[----:B------:R-:W1:Y:S11]  /*0910*/  FENCE.VIEW.ASYNC.S ;  /* 0x00000000000073c6 */ /* 0x000e760000000000 */
[----:B-1----:R1:W3:Y:S01]  /*0920*/  SYNCS.EXCH.64 URZ, [UR7+0x110], UR10 ;  /* 0x0001100a07ff75b2 */ /* 0x0022e20008000100 */
[----:B------:R1:W4:Y:S01]  /*0930*/  SYNCS.EXCH.64 URZ, [UR7+0x128], UR4 ;  /* 0x0001280407ff75b2 */ /* 0x0003220008000100 */
[----:B------:R1:W1:Y:S01]  /*0940*/  SYNCS.EXCH.64 URZ, [UR7+0x118], UR10 ;  /* 0x0001180a07ff75b2 */ /* 0x0002620008000100 */
[----:B------:R1:W1:Y:S01]  /*0950*/  SYNCS.EXCH.64 URZ, [UR7+0x130], UR4 ;  /* 0x0001300407ff75b2 */ /* 0x0002620008000100 */
[----:B------:R1:W1:Y:S01]  /*0960*/  SYNCS.EXCH.64 URZ, [UR7+0x120], UR10 ;  /* 0x0001200a07ff75b2 */ /* 0x0002620008000100 */
[----:B------:R1:W1:Y:S01]  /*0970*/  SYNCS.EXCH.64 URZ, [UR7+0x138], UR4 ;  /* 0x0001380407ff75b2 */ /* 0x0002620008000100 */
[----:B------:R-:W-:Y:S01]  /*0980*/  NOP ;  /* 0x0000000000007918 */ /* 0x000fe20000000000 */
.L_x_11:
[----:B------:R-:W2:Y:S01]  /*0990*/  SHFL.IDX PT, R2, R162, RZ, 0x1f ;  /* 0x00001fffa2027589 */ /* 0x000ea200000e0000 */
[----:B------:R-:W-:Y:S01]  /*09a0*/  NOP ;  /* 0x0000000000007918 */ /* 0x000fe20000000000 */
[----:B--2---:R-:W-:-:S13]  /*09b0*/  ISETP.NE.AND P0, PT, R2, 0x3, PT ;  /* 0x000000030200780c */ /* 0x004fda0003f05270 */
[----:B------:R-:W-:Y:S05]  /*09c0*/  @P0 BRA `(.L_x_12) ;  /* 0x0000000000300947 */ /* 0x000fea0003800000 */
[----:B-1----:R-:W1:Y:S01]  /*09d0*/  S2UR UR5, SR_CgaCtaId ;  /* 0x00000000000579c3 */ /* 0x002e620000008800 */
[----:B------:R-:W-:Y:S01]  /*09e0*/  UMOV UR7, 0x400 ;  /* 0x0000040000077882 */ /* 0x000fe20000000000 */
[----:B------:R-:W-:Y:S01]  /*09f0*/  UMOV UR4, 0x20 ;  /* 0x0000002000047882 */ /* 0x000fe20000000000 */
[----:B------:R-:W-:Y:S01]  /*0a00*/  ELECT P0, URZ, PT ;  /* 0x0000000000ff782f */ /* 0x000fe20003800000 */
[----:B------:R-:W-:-:S04]  /*0a10*/  UIADD3 UR10, UPT, UPT, -UR4, 0x100000, URZ ;  /* 0x00100000040a7890 */ /* 0x000fc8000fffe1ff */
[----:B------:R-:W-:Y:S02]  /*0a20*/  USHF.L.U32 UR11, UR10, 0xb, URZ ;  /* 0x0000000b0a0b7899 */ /* 0x000fe400080006ff */
[----:B------:R-:W-:Y:S02]  /*0a30*/  USHF.L.U32 UR10, UR10, 0x1, URZ ;  /* 0x000000010a0a7899 */ /* 0x000fe400080006ff */
[----:B-1----:R-:W-:Y:S01]  /*0a40*/  ULEA UR5, UR5, UR7, 0x18 ;  /* 0x0000000705057291 */ /* 0x002fe2000f8ec0ff */
[----:B------:R-:W1:Y:S11]  /*0a50*/  FENCE.VIEW.ASYNC.S ;  /* 0x00000000000073c6 */ /* 0x000e760000000000 */
[----:B-1----:R2:W1:Y:S01]  /*0a60*/  SYNCS.EXCH.64 URZ, [UR5+0x140], UR10 ;  /* 0x0001400a05ff75b2 */ /* 0x0024620008000100 */
[----:B------:R2:W1:Y:S02]  /*0a70*/  SYNCS.EXCH.64 URZ, [UR5+0x148], UR10 ;  /* 0x0001480a05ff75b2 */ /* 0x0004640008000100 */
[----:B--2---:R-:W-:Y:S01]  /*0a80*/  NOP ;  /* 0x0000000000007918 */ /* 0x004fe20000000000 */
.L_x_12:
[----:B------:R-:W2:Y:S01]  /*0a90*/  SHFL.IDX PT, R2, R162, RZ, 0x1f ;  /* 0x00001fffa2027589 */ /* 0x000ea200000e0000 */
[----:B------:R-:W-:Y:S01]  /*0aa0*/  NOP ;  /* 0x0000000000007918 */ /* 0x000fe20000000000 */
[----:B--2---:R-:W-:-:S13]  /*0ab0*/  ISETP.NE.AND P0, PT, R2, 0x4, PT ;  /* 0x000000040200780c */ /* 0x004fda0003f05270 */
[----:B------:R-:W-:Y:S05]  /*0ac0*/  @P0 BRA `(.L_x_13) ;  /* 0x00000000004c0947 */ /* 0x000fea0003800000 */
[----:B-1----:R-:W1:Y:S01]  /*0ad0*/  S2UR UR5, SR_CgaCtaId ;  /* 0x00000000000579c3 */ /* 0x002e620000008800 */
[----:B------:R-:W-:Y:S01]  /*0ae0*/  UMOV UR9, 0x100 ;  /* 0x0000010000097882 */ /* 0x000fe20000000000 */
[----:B------:R-:W-:Y:S01]  /*0af0*/  UMOV UR7, 0x400 ;  /* 0x0000040000077882 */ /* 0x000fe20000000000 */
[----:B------:R-:W-:Y:S01]  /*0b00*/  USEL UR9, UR9, 0xe0, UP2 ;  /* 0x000000e009097887 */ /* 0x000fe20009000000 */
[----:B------:R-:W-:Y:S01]  /*0b10*/  UMOV UR4, 0x1 ;  /* 0x0000000100047882 */ /* 0x000fe20000000000 */
[----:B------:R-:W-:Y:S01]  /*0b20*/  ELECT P0, URZ, PT ;  /* 0x0000000000ff782f */ /* 0x000fe20003800000 */
[----:B------:R-:W-:-:S04]  /*0b30*/  UIADD3 UR10, UPT, UPT, -UR4, 0x100000, URZ ;  /* 0x00100000040a7890 */ /* 0x000fc8000fffe1ff */
[----:B------:R-:W-:Y:S02]  /*0b40*/  USHF.L.U32 UR11, UR10, 0xb, URZ ;  /* 0x0000000b0a0b7899 */ /* 0x000fe400080006ff */
[----:B------:R-:W-:Y:S02]  /*0b50*/  USHF.L.U32 UR10, UR10, 0x1, URZ ;  /* 0x000000010a0a7899 */ /* 0x000fe400080006ff */
[----:B------:R-:W-:-:S04]  /*0b60*/  UIADD3 UR12, UPT, UPT, -UR9, 0x100000, URZ ;  /* 0x00100000090c7890 */ /* 0x000fc8000fffe1ff */
[----:B------:R-:W-:Y:S02]  /*0b70*/  USHF.L.U32 UR13, UR12, 0xb, URZ ;  /* 0x0000000b0c0d7899 */ /* 0x000fe400080006ff */
[----:B------:R-:W-:Y:S02]  /*0b80*/  USHF.L.U32 UR12, UR12, 0x1, URZ ;  /* 0x000000010c0c7899 */ /* 0x000fe400080006ff */
[----:B-1----:R-:W-:Y:S01]  /*0b90*/  ULEA UR5, UR5, UR7, 0x18 ;  /* 0x0000000705057291 */ /* 0x002fe2000f8ec0ff */
[----:B------:R-:W1:Y:S11]  /*0ba0*/  FENCE.VIEW.ASYNC.S ;  /* 0x00000000000073c6 */ /* 0x000e760000000000 */
[----:B-1----:R2:W1:Y:S01]  /*0bb0*/  SYNCS.EXCH.64 URZ, [UR5+0x150], UR10 ;  /* 0x0001500a05ff75b2 */ /* 0x0024620008000100 */
[----:B------:R2:W1:Y:S01]  /*0bc0*/  SYNCS.EXCH.64 URZ, [UR5+0x160], UR12 ;  /* 0x0001600c05ff75b2 */ /* 0x0004620008000100 */
[----:B------:R2:W1:Y:S01]  /*0bd0*/  SYNCS.EXCH.64 URZ, [UR5+0x158], UR10 ;  /* 0x0001580a05ff75b2 */ /* 0x0004620008000100 */
[----:B------:R2:W1:Y:S02]  /*0be0*/  SYNCS.EXCH.64 URZ, [UR5+0x168], UR12 ;  /* 0x0001680c05ff75b2 */ /* 0x0004640008000100 */
[----:B--2---:R-:W-:Y:S01]  /*0bf0*/  NOP ;  /* 0x0000000000007918 */ /* 0x004fe20000000000 */
.L_x_13:
[----:B------:R-:W2:Y:S01]  /*0c00*/  SHFL.IDX PT, R2, R162, RZ, 0x1f ;  /* 0x00001fffa2027589 */ /* 0x000ea200000e0000 */
[----:B------:R-:W-:Y:S01]  /*0c10*/  NOP ;  /* 0x0000000000007918 */ /* 0x000fe20000000000 */
[----:B--2---:R-:W-:-:S13]  /*0c20*/  ISETP.NE.AND P0, PT, R2, 0x5, PT ;  /* 0x000000050200780c */ /* 0x004fda0003f05270 */
[----:B------:R-:W-:Y:S05]  /*0c30*/  @P0 BRA `(.L_x_14) ;  /* 0x0000000000480947 */ /* 0x000fea0003800000 */
[----:B-1----:R-:W1:Y:S01]  /*0c40*/  S2UR UR7, SR_CgaCtaId ;  /* 0x00000000000779c3 */ /* 0x002e620000008800 */
        /* <DEDUP_REMOVED lines=12> */
[----:B-1----:R2:W1:Y:S01]  /*0d10*/  SYNCS.EXCH.64 URZ, [UR7+0x170], UR10 ;  /* 0x0001700a07ff75b2 */ /* 0x0024620008000100 */
[----:B------:R2:W1:Y:S01]  /*0d20*/  SYNCS.EXCH.64 URZ, [UR7+0x180], UR4 ;  /* 0x0001800407ff75b2 */ /* 0x0004620008000100 */
[----:B------:R2:W1:Y:S01]  /*0d30*/  SYNCS.EXCH.64 URZ, [UR7+0x178], UR10 ;  /* 0x0001780a07ff75b2 */ /* 0x0004620008000100 */
[----:B------:R2:W1:Y:S02]  /*0d40*/  SYNCS.EXCH.64 URZ, [UR7+0x188], UR4 ;  /* 0x0001880407ff75b2 */ /* 0x0004640008000100 */
[----:B--2---:R-:W-:Y:S01]  /*0d50*/  NOP ;  /* 0x0000000000007918 */ /* 0x004fe20000000000 */
.L_x_14:
        /* <DEDUP_REMOVED lines=18> */
.L_x_15:
[----:B-1----:R-:W1:Y:S01]  /*0e80*/  S2UR UR5, SR_CTAID.X ;  /* 0x00000000000579c3 */ /* 0x002e620000002500 */
[----:B------:R-:W-:-:S05]  /*0e90*/  CS2R.32 R156, SR_CgaSize ;  /* 0x00000000009c7805 */ /* 0x000fca0000008a00 */
[----:B------:R-:W-:-:S05]  /*0ea0*/  IMAD R156, R156, -0xa0, RZ ;  /* 0xffffff609c9c7824 */ /* 0x000fca00078e02ff */
[----:B------:R-:W-:-:S14]  /*0eb0*/  R2UR UR9, R156 ;  /* 0x000000009c0972ca */ /* 0x000fdc00000e0000 */
[----:B------:R-:W2:Y:S01]  /*0ec0*/  LDCU UR9, c[0x0][UR9+0x2b0] ;  /* 0x00005600090977ac */ /* 0x000ea20008000800 */
[----:B------:R-:W-:Y:S01]  /*0ed0*/  NOP ;  /* 0x0000000000007918 */ /* 0x000fe20000000000 */
[----:B------:R-:W-:-:S05]  /*0ee0*/  CS2R.32 R156, SR_CgaSize ;  /* 0x00000000009c7805 */ /* 0x000fca0000008a00 */
[----:B------:R-:W-:-:S05]  /*0ef0*/  IMAD R156, R156, -0xa0, RZ ;  /* 0xffffff609c9c7824 */ /* 0x000fca00078e02ff */
[----:B------:R-:W-:-:S14]  /*0f00*/  R2UR UR7, R156 ;  /* 0x000000009c0772ca */ /* 0x000fdc00000e0000 */
[----:B------:R-:W3:Y:S01]  /*0f10*/  LDCU UR7, c[0x0][UR7+0x2b4] ;  /* 0x00005680070777ac */ /* 0x000ee20008000800 */
[----:B------:R-:W4:Y:S08]  /*0f20*/  S2UR UR4, SR_CTAID.Y ;  /* 0x00000000000479c3 */ /* 0x000f300000002600 */
[----:B------:R-:W3:Y:S01]  /*0f30*/  LDC R9, c[0x0][0xb24] ;  /* 0x0002c900ff097b82 */ /* 0x000ee20000000800 */
[----:B-1----:R-:W-:-:S02]  /*0f40*/  I2FP.F32.U32 R4, UR5 ;  /* 0x0000000500047c45 */ /* 0x002fc40008201000 */
[----:B------:R-:W-:-:S05]  /*0f50*/  CS2R.32 R5, SR_CgaSize ;  /* 0x0000000000057805 */ /* 0x000fca0000008a00 */
[----:B------:R-:W-:-:S06]  /*0f60*/  IMAD R5, R5, -0xa0, RZ ;  /* 0xffffff6005057824 */ /* 0x000fcc00078e02ff */
[----:B------:R-:W1:Y:S01]  /*0f70*/  LDC R5, c[0x0][R5+0x2a0] ;  /* 0x0000a80005057b82 */ /* 0x000e620000000800 */
[----:B------:R-:W-:Y:S01]  /*0f80*/  MOV R21, UR5 ;  /* 0x0000000500157c02 */ /* 0x000fe20008000f00 */
[----:B--2---:R-:W-:Y:S01]  /*0f90*/  FMUL R4, R4, UR9 ;  /* 0x0000000904047c20 */ /* 0x004fe20008400000 */
[----:B----4-:R-:W-:Y:S02]  /*0fa0*/  I2FP.F32.U32 R2, UR4 ;  /* 0x0000000400027c45 */ /* 0x010fe40008201000 */
[----:B------:R-:W-:-:S05]  /*0fb0*/  CS2R.32 R3, SR_CgaSize ;  /* 0x0000000000037805 */ /* 0x000fca0000008a00 */
[----:B------:R-:W-:-:S06]  /*0fc0*/  IMAD R3, R3, -0xa0, RZ ;  /* 0xffffff6003037824 */ /* 0x000fcc00078e02ff */
[----:B------:R-:W2:Y:S01]  /*0fd0*/  LDC R3, c[0x0][R3+0x2a4] ;  /* 0x0000a90003037b82 */ /* 0x000ea20000000800 */
[----:B------:R-:W4:Y:S01]  /*0fe0*/  F2I.U32.TRUNC.NTZ R156, R4 ;  /* 0x00000004009c7305 */ /* 0x000f22000020f000 */
[----:B------:R-:W-:Y:S01]  /*0ff0*/  MOV R20, UR4 ;  /* 0x0000000400147c02 */ /* 0x000fe20008000f00 */
[----:B---3--:R-:W-:-:S05]  /*1000*/  FMUL R2, R2, UR7 ;  /* 0x0000000702027c20 */ /* 0x008fca0008400000 */
[----:B------:R-:W-:Y:S01]  /*1010*/  BAR.SYNC.DEFER_BLOCKING 0x0 ;  /* 0x0000000000007b1d */ /* 0x000fe20000010000 */
[----:B------:R-:W-:-:S05]  /*1020*/  ISETP.GE.AND P0, PT, R9, 0x1, PT ;  /* 0x000000010900780c */ /* 0x000fca0003f06270 */
[----:B------:R-:W3:Y:S02]  /*1030*/  F2I.U32.TRUNC.NTZ R154, R2 ;  /* 0x00000002009a7305 */ /* 0x000ee4000020f000 */
[----:B------:R-:W2:Y:S01]  /*1040*/  S2UR UR36, SR_CTAID.Z ;  /* 0x00000000002479c3 */ /* 0x000ea20000002700 */
[----:B----4-:R-:W-:-:S05]  /*1050*/  IADD3 R156, PT, PT, -R156, RZ, RZ ;  /* 0x000000ff9c9c7210 */ /* 0x010fca0007ffe1ff */
[----:B-1----:R-:W-:Y:S01]  /*1060*/  IMAD R156, R5, R156, UR5 ;  /* 0x00000005059c7e24 */ /* 0x002fe2000f8e029c */
[----:B---3--:R-:W-:-:S05]  /*1070*/  IADD3 R154, PT, PT, -R154, RZ, RZ ;  /* 0x000000ff9a9a7210 */ /* 0x008fca0007ffe1ff */
[----:B--2---:R-:W-:Y:S01]  /*1080*/  IMAD R154, R3, R154, UR4 ;  /* 0x00000004039a7e24 */ /* 0x004fe2000f8e029a */
[----:B------:R-:W-:Y:S06]  /*1090*/  @!P0 BRA `(.L_x_16) ;  /* 0x0000000000b88947 */ /* 0x000fec0003800000 */
[----:B------:R-:W1:Y:S01]  /*10a0*/  LDC.64 R4, c[0x0][0xb18] ;  /* 0x0002c600ff047b82 */ /* 0x000e620000000a00 */
[----:B------:R-:W-:-:S07]  /*10b0*/  ISETP.NE.AND P0, PT, R9, 0x1, PT ;  /* 0x000000010900780c */ /* 0x000fce0003f05270 */
[----:B------:R-:W2:Y:S08]  /*10c0*/  LDC R10, c[0x0][0xb0c] ;  /* 0x0002c300ff0a7b82 */ /* 0x000eb00000000800 */
[----:B------:R-:W3:Y:S08]  /*10d0*/  LDC R11, c[0x0][0x370] ;  /* 0x0000dc00ff0b7b82 */ /* 0x000ef00000000800 */
[----:B------:R-:W4:Y:S01]  /*10e0*/  LDC R12, c[0x0][0x374] ;  /* 0x0000dd00ff0c7b82 */ /* 0x000f220000000800 */
[----:B-1----:R-:W-:-:S07]  /*10f0*/  ISETP.NE.AND P1, PT, R4, 0x1, PT ;  /* 0x000000010400780c */ /* 0x002fce0003f25270 */
[----:B------:R-:W3:Y:S01]  /*1100*/  LDC.64 R6, c[0x0][0xb10] ;  /* 0x0002c400ff067b82 */ /* 0x000ee20000000a00 */
[----:B--2---:R-:W-:-:S07]  /*1110*/  ISETP.NE.AND P2, PT, R10, 0x1, PT ;  /* 0x000000010a00780c */ /* 0x004fce0003f45270 */
[----:B------:R-:W1:Y:S08]  /*1120*/  LDC R8, c[0x0][0xb20] ;  /* 0x0002c800ff087b82 */ /* 0x000e700000000800 */
[----:B------:R-:W2:Y:S01]  /*1130*/  LDC.64 R2, c[0x0][0xb28] ;  /* 0x0002ca00ff027b82 */ /* 0x000ea20000000a00 */
[----:B----4-:R-:W-:-:S04]  /*1140*/  IMAD.HI.U32 R13, R12, R5, RZ ;  /* 0x000000050c0d7227 */ /* 0x010fc800078e00ff */
[----:B------:R-:W-:-:S04]  /*1150*/  IMAD.HI.U32 R5, R20, R5, RZ ;  /* 0x0000000514057227 */ /* 0x000fc800078e00ff */
[----:B---3--:R-:W-:-:S04]  /*1160*/  IMAD.HI.U32 R14, R11, R6, RZ ;  /* 0x000000060b0e7227 */ /* 0x008fc800078e00ff */
[C---:B------:R-:W-:Y:S01]  /*1170*/  IMAD.HI.U32 R16, R21.reuse, R6, RZ ;  /* 0x0000000615107227 */ /* 0x040fe200078e00ff */
[-C--:B------:R-:W-:Y:S02]  /*1180*/  @P2 SHF.R.U32.HI R11, RZ, R7.reuse, R14 ;  /* 0x00000007ff0b2219 */ /* 0x080fe4000001160e */
[-C--:B-1----:R-:W-:Y:S02]  /*1190*/  @P1 SHF.R.U32.HI R12, RZ, R8.reuse, R13 ;  /* 0x00000008ff0c1219 */ /* 0x082fe4000001160d */
[----:B------:R-:W-:Y:S02]  /*11a0*/  SHF.R.U32.HI R5, RZ, R8, R5 ;  /* 0x00000008ff057219 */ /* 0x000fe40000011605 */
[----:B------:R-:W-:Y:S02]  /*11b0*/  SHF.R.U32.HI R16, RZ, R7, R16 ;  /* 0x00000007ff107219 */ /* 0x000fe40000011610 */
[----:B------:R-:W-:Y:S01]  /*11c0*/  SEL R5, R20, R5, !P1 ;  /* 0x0000000514057207 */ /* 0x000fe20004800000 */
[----:B--2---:R-:W-:Y:S01]  /*11d0*/  IMAD.HI.U32 R14, R12, R2, RZ ;  /* 0x000000020c0e7227 */ /* 0x004fe200078e00ff */
[----:B------:R-:W-:-:S02]  /*11e0*/  SEL R7, R21, R16, !P2 ;  /* 0x0000001015077207 */ /* 0x000fc40005000000 */
[----:B------:R-:W-:Y:S01]  /*11f0*/  IADD3 R13, PT, PT, -R5, RZ, RZ ;  /* 0x000000ff050d7210 */ /* 0x000fe20007ffe1ff */
[----:B------:R-:W-:Y:S01]  /*1200*/  IMAD.HI.U32 R6, R11, R2, RZ ;  /* 0x000000020b067227 */ /* 0x000fe200078e00ff */
[----:B------:R-:W-:-:S03]  /*1210*/  @P0 SHF.R.U32.HI R12, RZ, R3, R14 ;  /* 0x00000003ff0c0219 */ /* 0x000fc6000001160e */
[----:B------:R-:W-:Y:S01]  /*1220*/  IMAD R13, R4, R13, R20 ;  /* 0x0000000d040d7224 */ /* 0x000fe200078e0214 */
[----:B------:R-:W-:Y:S01]  /*1230*/  @P0 SHF.R.U32.HI R11, RZ, R3, R6 ;  /* 0x00000003ff0b0219 */ /* 0x000fe20000011606 */
[----:B------:R-:W-:-:S04]  /*1240*/  IMAD R12, R12, R9, RZ ;  /* 0x000000090c0c7224 */ /* 0x000fc800078e02ff */
[----:B------:R-:W-:Y:S01]  /*1250*/  IMAD R6, R11, R9, RZ ;  /* 0x000000090b067224 */ /* 0x000fe200078e02ff */
[----:B------:R-:W-:-:S04]  /*1260*/  ISETP.GE.AND P1, PT, R5, R12, PT ;  /* 0x0000000c0500720c */ /* 0x000fc80003f26270 */
[----:B------:R-:W-:Y:S01]  /*1270*/  ISETP.GE.OR P1, PT, R7, R6, P1 ;  /* 0x000000060700720c */ /* 0x000fe20000f26670 */
[----:B------:R-:W-:-:S05]  /*1280*/  IMAD.HI.U32 R6, R5, R2, RZ ;  /* 0x0000000205067227 */ /* 0x000fca00078e00ff */
[----:B------:R-:W-:-:S04]  /*1290*/  SHF.R.U32.HI R6, RZ, R3, R6 ;  /* 0x00000003ff067219 */ /* 0x000fc80000011606 */
[----:B------:R-:W-:-:S03]  /*12a0*/  SEL R6, R5, R6, !P0 ;  /* 0x0000000605067207 */ /* 0x000fc60004000000 */
[----:B------:R-:W-:Y:S01]  /*12b0*/  @!P1 IMAD.HI.U32 R8, R7, R2, RZ ;  /* 0x0000000207089227 */ /* 0x000fe200078e00ff */
[----:B------:R-:W-:-:S04]  /*12c0*/  IADD3 R2, PT, PT, -R6, RZ, RZ ;  /* 0x000000ff06027210 */ /* 0x000fc80007ffe1ff */
[----:B------:R-:W-:Y:S01]  /*12d0*/  @!P1 SHF.R.U32.HI R8, RZ, R3, R8 ;  /* 0x00000003ff089219 */ /* 0x000fe20000011608 */
[----:B------:R-:W-:-:S03]  /*12e0*/  IMAD R2, R9, R2, R5 ;  /* 0x0000000209027224 */ /* 0x000fc600078e0205 */
[----:B------:R-:W-:-:S05]  /*12f0*/  @!P1 SEL R3, R7, R8, !P0 ;  /* 0x0000000807039207 */ /* 0x000fca0004000000 */
[--C-:B------:R-:W-:Y:S02]  /*1300*/  @!P1 IMAD.IADD R6, R6, 0x1, -R3.reuse ;  /* 0x0000000106069824 */ /* 0x100fe400078e0a03 */
[----:B------:R-:W-:Y:S01]  /*1310*/  @!P1 IMAD R3, R2, R11, R3 ;  /* 0x0000000b02039224 */ /* 0x000fe200078e0203 */
[----:B------:R-:W-:Y:S01]  /*1320*/  IADD3 R2, PT, PT, -R7, RZ, RZ ;  /* 0x000000ff07027210 */ /* 0x000fe20007ffe1ff */
[----:B------:R-:W-:Y:S02]  /*1330*/  @!P1 IMAD R5, R6, R9, R7 ;  /* 0x0000000906059224 */ /* 0x000fe400078e0207 */
[----:B------:R-:W-:Y:S02]  /*1340*/  @!P1 IMAD.MOV.U32 R7, RZ, RZ, R3 ;  /* 0x000000ffff079224 */ /* 0x000fe400078e0003 */
[----:B------:R-:W-:Y:S02]  /*1350*/  IMAD R2, R10, R2, R21 ;  /* 0x000000020a027224 */ /* 0x000fe400078e0215 */
[----:B------:R-:W-:-:S02]  /*1360*/  IMAD R20, R5, R4, R13 ;  /* 0x0000000405147224 */ /* 0x000fc400078e020d */
[----:B------:R-:W-:Y:S02]  /*1370*/  IMAD R21, R7, R10, R2 ;  /* 0x0000000a07157224 */ /* 0x000fe400078e0202 */
.L_x_16:
[----:B------:R-:W1:Y:S01]  /*1380*/  LDCU UR4, c[0x0][0xb30] ;  /* 0x00016600ff0477ac */ /* 0x000e620008000800 */
[----:B------:R-:W2:Y:S08]  /*1390*/  S2UR UR37, SR_CgaCtaId ;  /* 0x00000000002579c3 */ /* 0x000eb00000008800 */
[----:B------:R-:W3:Y:S01]  /*13a0*/  LDC R72, c[0x0][0xb24] ;  /* 0x0002c900ff487b82 */ /* 0x000ee20000000800 */
[----:B-1----:R-:W-:-:S09]  /*13b0*/  UISETP.NE.AND UP1, UPT, UR4, 0x1, UPT ;  /* 0x000000010400788c */ /* 0x002fd2000bf25270 */
[----:B--2---:R-:W-:Y:S05]  /*13c0*/  BRA.U UP1, `(.L_x_17) ;  /* 0x0000000101407547 */ /* 0x004fea000b800000 */
[----:B------:R-:W1:Y:S08]  /*13d0*/  LDC.64 R4, c[0x0][0xb10] ;  /* 0x0002c400ff047b82 */ /* 0x000e700000000a00 */
[----:B------:R-:W2:Y:S08]  /*13e0*/  LDC.64 R2, c[0x0][0xb18] ;  /* 0x0002c600ff027b82 */ /* 0x000eb00000000a00 */
[----:B------:R-:W4:Y:S08]  /*13f0*/  LDC R6, c[0x0][0xb20] ;  /* 0x0002c800ff067b82 */ /* 0x000f300000000800 */
[----:B------:R-:W3:Y:S01]  /*1400*/  LDC R8, c[0x0][0xb0c] ;  /* 0x0002c300ff087b82 */ /* 0x000ee20000000800 */
[----:B-1----:R-:W-:-:S05]  /*1410*/  IMAD.HI.U32 R4, R21, R4, RZ ;  /* 0x0000000415047227 */ /* 0x002fca00078e00ff */
[----:B------:R-:W-:Y:S01]  /*1420*/  SHF.R.U32.HI R4, RZ, R5, R4 ;  /* 0x00000005ff047219 */ /* 0x000fe20000011604 */
[----:B--2---:R-:W-:Y:S01]  /*1430*/  IMAD.HI.U32 R3, R20, R3, RZ ;  /* 0x0000000314037227 */ /* 0x004fe200078e00ff */
[----:B------:R-:W-:-:S04]  /*1440*/  ISETP.NE.AND P0, PT, R2, 0x1, PT ;  /* 0x000000010200780c */ /* 0x000fc80003f05270 */
[----:B----4-:R-:W-:-:S04]  /*1450*/  SHF.R.U32.HI R3, RZ, R6, R3 ;  /* 0x00000006ff037219 */ /* 0x010fc80000011603 */
[----:B------:R-:W-:Y:S02]  /*1460*/  SEL R3, R20, R3, !P0 ;  /* 0x0000000314037207 */ /* 0x000fe40004000000 */
[----:B---3--:R-:W-:-:S04]  /*1470*/  ISETP.NE.AND P1, PT, R8, 0x1, PT ;  /* 0x000000010800780c */ /* 0x008fc80003f25270 */
[----:B------:R-:W-:-:S05]  /*1480*/  SEL R4, R21, R4, !P1 ;  /* 0x0000000415047207 */ /* 0x000fca0004800000 */
[----:B------:R-:W-:Y:S02]  /*1490*/  IMAD.IADD R5, R3, 0x1, -R4 ;  /* 0x0000000103057824 */ /* 0x000fe400078e0a04 */
[----:B------:R-:W-:Y:S02]  /*14a0*/  IMAD.IADD R3, R4, 0x1, -R3 ;  /* 0x0000000104037824 */ /* 0x000fe400078e0a03 */
[----:B------:R-:W-:Y:S02]  /*14b0*/  IMAD R21, R5, R8, R21 ;  /* 0x0000000805157224 */ /* 0x000fe400078e0215 */
[----:B------:R-:W-:-:S07]  /*14c0*/  IMAD R20, R3, R2, R20 ;  /* 0x0000000203147224 */ /* 0x000fce00078e0214 */
.L_x_17:
[----:B------:R-:W-:Y:S01]  /*14d0*/  BAR.SYNC.DEFER_BLOCKING 0x0 ;  /* 0x0000000000007b1d */ /* 0x000fe20000010000 */
[----:B------:R-:W-:Y:S01]  /*14e0*/  UISETP.NE.AND UP1, UPT, UR8, 0x2, UPT ;  /* 0x000000020800788c */ /* 0x000fe2000bf25270 */
[----:B------:R-:W-:Y:S02]  /*14f0*/  ISETP.NE.OR P5, PT, R0, 0x2, !P5 ;  /* 0x000000020000780c */ /* 0x000fe40006fa5670 */
[----:B------:R-:W-:-:S06]  /*1500*/  LOP3.LUT R2, R170, 0x1f, RZ, 0xc0, !PT ;  /* 0x0000001faa027812 */ /* 0x000fcc00078ec0ff */
[----:B------:R-:W-:Y:S05]  /*1510*/  BRA.U UP1, `(.L_x_18) ;  /* 0x0000001901347547 */ /* 0x000fea000b800000 */
[----:B------:R-:W1:Y:S01]  /*1520*/  LDCU UR15, c[0x0][0x38c] ;  /* 0x00007180ff0f77ac */ /* 0x000e620008000800 */
[----:B------:R-:W2:Y:S01]  /*1530*/  LDC R9, c[0x0][0x370] ;  /* 0x0000dc00ff097b82 */ /* 0x000ea20000000800 */
[----:B------:R-:W-:Y:S01]  /*1540*/  PLOP3.LUT P1, PT, PT, PT, UP2, 0x80, 0x8 ;  /* 0x000000000008781c */ /* 0x000fe20003f2f028 */
[----:B------:R-:W-:Y:S01]  /*1550*/  HFMA2 R12, -RZ, RZ, 0, 0 ;  /* 0x00000000ff0c7431 */ /* 0x000fe200000001ff */
[----:B------:R-:W-:Y:S01]  /*1560*/  ISETP.EQ.OR P4, PT, R2, RZ, P5 ;  /* 0x000000ff0200720c */ /* 0x000fe20002f82670 */
[----:B------:R-:W-:Y:S01]  /*1570*/  IMAD.MOV.U32 R15, RZ, RZ, 0x1 ;  /* 0x00000001ff0f7424 */ /* 0x000fe200078e00ff */
[----:B------:R-:W-:Y:S01]  /*1580*/  PLOP3.LUT P1, PT, P1, PT, PT, 0x8, 0x80 ;  /* 0x000000000080781c */ /* 0x000fe20000f2e170 */
[----:B------:R-:W-:Y:S01]  /*1590*/  IMAD.MOV.U32 R14, RZ, RZ, RZ ;  /* 0x000000ffff0e7224 */ /* 0x000fe200078e00ff */
[----:B------:R-:W-:Y:S01]  /*15a0*/  MOV R8, 0x1 ;  /* 0x0000000100087802 */ /* 0x000fe20000000f00 */
[----:B------:R-:W4:Y:S01]  /*15b0*/  LDC R0, c[0x0][0x374] ;  /* 0x0000dd00ff007b82 */ /* 0x000f220000000800 */
[----:B------:R-:W-:Y:S01]  /*15c0*/  IMAD.MOV.U32 R10, RZ, RZ, RZ ;  /* 0x000000ffff0a7224 */ /* 0x000fe200078e00ff */
[----:B------:R-:W2:Y:S01]  /*15d0*/  LDCU.64 UR24, c[0x0][0x348] ;  /* 0x00006900ff1877ac */ /* 0x000ea20008000a00 */
[----:B------:R-:W-:Y:S01]  /*15e0*/  UMOV UR13, URZ ;  /* 0x000000ff000d7c82 */ /* 0x000fe20008000000 */
[----:B-1----:R-:W-:-:S04]  /*15f0*/  UIADD3 UR5, UPT, UPT, UR15, 0xf, URZ ;  /* 0x0000000f0f057890 */ /* 0x002fc8000fffe0ff */
[----:B------:R-:W-:-:S04]  /*1600*/  USHF.R.S32.HI UR4, URZ, 0x1f, UR5 ;  /* 0x0000001fff047899 */ /* 0x000fc80008011405 */
[----:B------:R-:W-:-:S04]  /*1610*/  ULEA.HI UR4, UR4, UR5, URZ, 0x4 ;  /* 0x0000000504047291 */ /* 0x000fc8000f8f20ff */
[----:B------:R-:W-:Y:S02]  /*1620*/  USHF.R.S32.HI UR22, URZ, 0x4, UR4 ;  /* 0x00000004ff167899 */ /* 0x000fe40008011404 */
[----:B------:R-:W-:Y:S02]  /*1630*/  UIADD3 UR4, UPT, UPT, UR15, -0x1, URZ ;  /* 0xffffffff0f047890 */ /* 0x000fe4000fffe0ff */
[----:B------:R-:W-:Y:S02]  /*1640*/  UISETP.LT.U32.AND UP0, UPT, UR22, 0x11, UPT ;  /* 0x000000111600788c */ /* 0x000fe4000bf01070 */
[----:B------:R-:W-:Y:S02]  /*1650*/  UISETP.GE.U32.AND UP1, UPT, UR4, -0x1f, UPT ;  /* 0xffffffe10400788c */ /* 0x000fe4000bf26070 */
[----:B------:R-:W-:Y:S02]  /*1660*/  USEL UR21, UR22, 0x11, UP0 ;  /* 0x0000001116157887 */ /* 0x000fe40008000000 */
[----:B------:R-:W-:-:S02]  /*1670*/  UIADD3 UR15, UPT, UPT, UR15, 0x1e, URZ ;  /* 0x0000001e0f0f7890 */ /* 0x000fc4000fffe0ff */
[----:B------:R-:W-:Y:S02]  /*1680*/  UIADD3 UR7, UPT, UPT, UR21, -0x1, URZ ;  /* 0xffffffff15077890 */ /* 0x000fe4000fffe0ff */
[----:B------:R-:W-:-:S03]  /*1690*/  UIADD3 UR14, UPT, UPT, UR22, -UR21, URZ ;  /* 0x80000015160e7290 */ /* 0x000fc6000fffe0ff */
[----:B------:R-:W-:-:S04]  /*16a0*/  @UP1 UIADD3 UR7, UPT, UPT, UR21, URZ, URZ ;  /* 0x000000ff15071290 */ /* 0x000fc8000fffe0ff */
[----:B--2---:R-:W-:-:S12]  /*16b0*/  UIADD3 UR7, UPT, UPT, UR7, 0x1, URZ ;  /* 0x0000000107077890 */ /* 0x004fd8000fffe0ff */
.L_x_36:
[----:B------:R-:W-:Y:S01]  /*16c0*/  UISETP.NE.AND UP0, UPT, UR37, URZ, UPT ;  /* 0x000000ff2500728c */ /* 0x000fe2000bf05270 */
[----:B------:R-:W1:Y:S08]  /*16d0*/  S2UR UR37, SR_CgaCtaId ;  /* 0x00000000002579c3 */ /* 0x000e700000008800 */
[----:B------:R-:W-:Y:S05]  /*16e0*/  BRA.U UP0, `(.L_x_19) ;  /* 0x0000000100347547 */ /* 0x000fea000b800000 */
[----:B------:R-:W2:Y:S01]  /*16f0*/  S2R R2, SR_CgaCtaId ;  /* 0x0000000000027919 */ /* 0x000ea20000008800 */
[----:B------:R-:W-:-:S04]  /*1700*/  MOV R3, 0x400 ;  /* 0x0000040000037802 */ /* 0x000fc80000000f00 */
[----:B--2---:R-:W-:Y:S02]  /*1710*/  LEA R3, R2, R3, 0x18 ;  /* 0x0000000302037211 */ /* 0x004fe400078ec0ff */
[----:B------:R-:W-:-:S03]  /*1720*/  SHF.L.U32 R2, R8, 0x1f, RZ ;  /* 0x0000001f08027819 */ /* 0x000fc600000006ff */
[----:B------:R-:W-:-:S04]  /*1730*/  IMAD R3, R10, 0x8, R3 ;  /* 0x000000080a037824 */ /* 0x000fc800078e0203 */
[----:B------:R-:W2:Y:S02]  /*1740*/  SYNCS.PHASECHK.TRANS64.TRYWAIT P0, [R3+URZ+0x1a0], R2 ;  /* 0x0001a002030075a7 */ /* 0x000ea400080011ff */
[----:B--2---:R-:W-:Y:S05]  /*1750*/  @!P0 BRA `(.L_x_20) ;  /* 0x0000008400d08947 */ /* 0x004fea0003800000 */
.L_x_134:
[----:B------:R-:W-:Y:S01]  /*1760*/  VIADD R10, R10, 0x1 ;  /* 0x000000010a0a7836 */ /* 0x000fe20000000000 */
[----:B------:R2:W-:Y:S04]  /*1770*/  SYNCS.ARRIVE.TRANS64.A1T0 RZ, [R3+URZ+0x190], RZ ;  /* 0x000190ff03ff79a7 */ /* 0x0005e800081000ff */
[----:B------:R-:W-:-:S04]  /*1780*/  ISETP.NE.AND P0, PT, R10, 0x2, PT ;  /* 0x000000020a00780c */ /* 0x000fc80003f05270 */
[----:B------:R-:W-:Y:S02]  /*1790*/  SEL R10, R10, RZ, P0 ;  /* 0x000000ff0a0a7207 */ /* 0x000fe40000000000 */
[----:B--2---:R-:W-:-:S04]  /*17a0*/  SEL R3, RZ, 0x1, P0 ;  /* 0x00000001ff037807 */ /* 0x004fc80000000000 */
[----:B------:R-:W-:-:S07]  /*17b0*/  LOP3.LUT R8, R8, R3, RZ, 0x3c, !PT ;  /* 0x0000000308087212 */ /* 0x000fce00078e3cff */
.L_x_19:
[----:B------:R-:W-:Y:S01]  /*17c0*/  UMOV UR4, 0x400 ;  /* 0x0000040000047882 */ /* 0x000fe20000000000 */
[----:B------:R-:W-:Y:S01]  /*17d0*/  SHF.L.U32 R2, R15, 0x1f, RZ ;  /* 0x0000001f0f027819 */ /* 0x000fe200000006ff */
[----:B-1----:R-:W-:Y:S01]  /*17e0*/  ULEA UR4, UR37, UR4, 0x18 ;  /* 0x0000000425047291 */ /* 0x002fe2000f8ec0ff */
[----:B------:R-:W-:Y:S01]  /*17f0*/  R2UR UR35, R21 ;  /* 0x00000000152372ca */ /* 0x000fe200000e0000 */
[----:B------:R-:W-:Y:S01]  /*1800*/  UISETP.GE.U32.AND UP0, UPT, UR15, 0x1f, UPT ;  /* 0x0000001f0f00788c */ /* 0x000fe2000bf06070 */
[----:B------:R-:W-:Y:S01]  /*1810*/  R2UR UR11, R20 ;  /* 0x00000000140b72ca */ /* 0x000fe200000e0000 */
[----:B------:R-:W-:Y:S01]  /*1820*/  ULEA UR5, UR13, UR4, 0x3 ;  /* 0x000000040d057291 */ /* 0x000fe2000f8e18ff */
[----:B------:R-:W-:-:S08]  /*1830*/  UMOV UR23, URZ ;  /* 0x000000ff00177c82 */ /* 0x000fd00008000000 */
[----:B------:R1:W2:Y:S01]  /*1840*/  SYNCS.PHASECHK.TRANS64.TRYWAIT P0, [UR5+0x88], R2 ;  /* 0x00008802ff0075a7 */ /* 0x0002a20008001105 */
[----:B------:R-:W-:Y:S02]  /*1850*/  USHF.L.U32 UR35, UR35, 0x7, URZ ;  /* 0x0000000723237899 */ /* 0x000fe400080006ff */
[----:B------:R-:W-:Y:S01]  /*1860*/  UIMAD UR11, UR11, 0xc0, URZ ;  /* 0x000000c00b0b78a4 */ /* 0x000fe2000f8e02ff */
[----:B------:R-:W-:Y:S11]  /*1870*/  BRA.U !UP0, `(.L_x_21) ;  /* 0x0000000108a87547 */ /* 0x000ff6000b800000 */
[----:B------:R-:W-:Y:S01]  /*1880*/  UMOV UR16, URZ ;  /* 0x000000ff00107c82 */ /* 0x000fe20008000000 */
[----:B------:R-:W-:-:S05]  /*1890*/  UMOV UR6, UR13 ;  /* 0x0000000d00067c82 */ /* 0x000fca0008000000 */
.L_x_26:
[----:B--2---:R-:W-:Y:S01]  /*18a0*/  @!P5 MOV R3, 0x2800 ;  /* 0x000028000003d802 */ /* 0x004fe20000000f00 */
[----:B-1----:R-:W-:Y:S01]  /*18b0*/  ULEA UR33, UR6, UR4, 0x3 ;  /* 0x0000000406217291 */ /* 0x002fe2000f8e18ff */
[----:B--2---:R-:W-:Y:S11]  /*18c0*/  @P0 BRA `(.L_x_22) ;  /* 0x00000000000c0947 */ /* 0x004ff60003800000 */
[----:B------:R-:W-:Y:S04]  /*18d0*/  SHF.L.U32 R5, R15, 0x1f, RZ ;  /* 0x0000001f0f057819 */ /* 0x000fe800000006ff */
[----:B------:R-:W2:Y:S02]  /*18e0*/  SYNCS.PHASECHK.TRANS64.TRYWAIT P0, [UR33+0x88], R5 ;  /* 0x00008805ff0075a7 */ /* 0x000ea40008001121 */
[----:B--2---:R-:W-:Y:S05]  /*18f0*/  @!P0 BRA `(.L_x_23) ;  /* 0x00000084007c8947 */ /* 0x004fea0003800000 */
.L_x_22:
[----:B------:R2:W-:Y:S01]  /*1900*/  @!P5 SYNCS.ARRIVE.TRANS64 RZ, [UR33], R3 ;  /* 0x00000003ffffd9a7 */ /* 0x0005e20008000021 */
[----:B------:R-:W-:Y:S04]  /*1910*/  BSSY.RECONVERGENT B0, `(.L_x_24) ;  /* 0x0000003000007945 */ /* 0x000fe80003800200 */
[----:B------:R-:W-:Y:S05]  /*1920*/  @P4 BRA `(.L_x_25) ;  /* 0x0000000000044947 */ /* 0x000fea0003800000 */
[----:B------:R-:W-:Y:S05]  /*1930*/  BPT.TRAP 0x1 ;  /* 0x000000040000795c */ /* 0x000fea0000300000 */
.L_x_25:
[----:B------:R-:W-:Y:S05]  /*1940*/  BSYNC.RECONVERGENT B0 ;  /* 0x0000000000007941 */ /* 0x000fea0003800200 */
.L_x_24:
[----:B------:R-:W-:Y:S02]  /*1950*/  UIADD3 UR13, UPT, UPT, UR6, 0x1, URZ ;  /* 0x00000001060d7890 */ /* 0x000fe4000fffe0ff */
[----:B------:R-:W-:Y:S02]  /*1960*/  UIADD3 UR18, UP1, UPT, UR24, 0x80, URZ ;  /* 0x0000008018127890 */ /* 0x000fe4000ff3e0ff */
[----:B------:R-:W-:Y:S02]  /*1970*/  UISETP.NE.AND UP0, UPT, UR13, 0x11, UPT ;  /* 0x000000110d00788c */ /* 0x000fe4000bf05270 */
[----:B------:R-:W-:Y:S02]  /*1980*/  ULEA UR32, UR6, UR4, 0xc ;  /* 0x0000000406207291 */ /* 0x000fe4000f8e60ff */
[----:B------:R-:W-:Y:S02]  /*1990*/  USEL UR9, URZ, 0x1, UP0 ;  /* 0x00000001ff097887 */ /* 0x000fe40008000000 */
[----:B------:R-:W-:Y:S02]  /*19a0*/  USEL UR13, UR13, URZ, UP0 ;  /* 0x000000ff0d0d7287 */ /* 0x000fe40008000000 */
[----:B------:R-:W-:Y:S02]  /*19b0*/  USHF.L.U32 UR34, UR16, 0x4, URZ ;  /* 0x0000000410227899 */ /* 0x000fe400080006ff */
[----:B------:R-:W-:Y:S01]  /*19c0*/  ULEA UR8, UR13, UR4, 0x3 ;  /* 0x000000040d087291 */ /* 0x000fe2000f8e18ff */
[----:B------:R-:W-:Y:S01]  /*19d0*/  LOP3.LUT R15, R15, UR9, RZ, 0x3c, !PT ;  /* 0x000000090f0f7c12 */ /* 0x000fe2000f8e3cff */
[----:B------:R-:W-:Y:S02]  /*19e0*/  UIADD3.X UR19, UPT, UPT, URZ, UR25, URZ, UP1, !UPT ;  /* 0x00000019ff137290 */ /* 0x000fe40008ffe4ff */
[----:B------:R-:W-:Y:S01]  /*19f0*/  UIADD3 UR32, UPT, UPT, UR32, 0xc800, URZ ;  /* 0x0000c80020207890 */ /* 0x000fe2000fffe0ff */
[----:B-1----:R-:W-:Y:S01]  /*1a00*/  SHF.L.U32 R2, R15, 0x1f, RZ ;  /* 0x0000001f0f027819 */ /* 0x002fe200000006ff */
[----:B------:R-:W-:Y:S02]  /*1a10*/  UIMAD UR5, UR6, 0x1800, UR4 ;  /* 0x00001800060578a4 */ /* 0x000fe4000f8e0204 */
[----:B------:R-:W-:Y:S01]  /*1a20*/  UIADD3 UR26, UP0, UPT, UR24, 0x180, URZ ;  /* 0x00000180181a7890 */ /* 0x000fe2000ff1e0ff */
[----:B------:R1:W1:Y:S01]  /*1a30*/  SYNCS.PHASECHK.TRANS64.TRYWAIT P0, [UR8+0x88], R2 ;  /* 0x00008802ff0075a7 */ /* 0x0002620008001108 */
[----:B------:R-:W-:Y:S01]  /*1a40*/  UMOV UR28, 0x0 ;  /* 0x00000000001c7882 */ /* 0x000fe20000000000 */
[----:B------:R-:W-:Y:S01]  /*1a50*/  UMOV UR29, 0x10000000 ;  /* 0x10000000001d7882 */ /* 0x000fe20000000000 */
[----:B------:R-:W-:Y:S01]  /*1a60*/  UIADD3 UR8, UPT, UPT, UR5, 0x1d800, URZ ;  /* 0x0001d80005087890 */ /* 0x000fe2000fffe0ff */
[----:B------:R1:W-:Y:S01]  /*1a70*/  UTMALDG.3D [UR32], [UR18], desc[UR28] ;  /* 0x00001c20120075b4 */ /* 0x0003e20008011000 */
[----:B------:R-:W-:Y:S02]  /*1a80*/  UIADD3.X UR27, UPT, UPT, URZ, UR25, URZ, UP0, !UPT ;  /* 0x00000019ff1b7290 */ /* 0x000fe400087fe4ff */
[----:B------:R-:W-:Y:S01]  /*1a90*/  UIADD3 UR16, UPT, UPT, UR16, 0x1, URZ ;  /* 0x0000000110107890 */ /* 0x000fe2000fffe0ff */
[----:B------:R-:W-:Y:S01]  /*1aa0*/  UMOV UR12, UR36 ;  /* 0x00000024000c7c82 */ /* 0x000fe20008000000 */
[----:B------:R-:W-:Y:S01]  /*1ab0*/  UMOV UR9, UR33 ;  /* 0x0000002100097c82 */ /* 0x000fe20008000000 */
[----:B------:R-:W-:Y:S01]  /*1ac0*/  UMOV UR10, UR34 ;  /* 0x00000022000a7c82 */ /* 0x000fe20008000000 */
[----:B------:R-:W-:Y:S03]  /*1ad0*/  UISETP.NE.AND UP0, UPT, UR16, UR7, UPT ;  /* 0x000000071000728c */ /* 0x000fe6000bf05270 */
[----:B------:R1:W-:Y:S01]  /*1ae0*/  UTMALDG.3D [UR8], [UR26], desc[UR28] ;  /* 0x00001c081a0075b4 */ /* 0x0003e20008011000 */
[----:B------:R-:W-:Y:S01]  /*1af0*/  UMOV UR23, UR7 ;  /* 0x0000000700177c82 */ /* 0x000fe20008000000 */
[----:B------:R-:W-:Y:S04]  /*1b00*/  UMOV UR6, UR13 ;  /* 0x0000000d00067c82 */ /* 0x000fe80008000000 */
[----:B------:R-:W-:Y:S05]  /*1b10*/  BRA.U UP0, `(.L_x_26) ;  /* 0xfffffffd00607547 */ /* 0x000fea000b83ffff */
.L_x_21:
[----:B------:R-:W-:Y:S01]  /*1b20*/  ULEA UR5, UR13, UR4, 0x3 ;  /* 0x000000040d057291 */ /* 0x000fe2000f8e18ff */
[----:B-1----:R-:W-:Y:S01]  /*1b30*/  SHF.L.U32 R2, R15, 0x1f, RZ ;  /* 0x0000001f0f027819 */ /* 0x002fe200000006ff */
[----:B------:R-:W-:Y:S01]  /*1b40*/  @!P1 SYNCS.ARRIVE.TRANS64.A1T0 RZ, [UR4+0x148], RZ ;  /* 0x000148ffffff99a7 */ /* 0x000fe20008100004 */
[----:B------:R-:W-:-:S06]  /*1b50*/  UISETP.GT.AND UP0, UPT, UR22, UR21, UPT ;  /* 0x000000151600728c */ /* 0x000fcc000bf04270 */
[----:B--2---:R1:W2:Y:S03]  /*1b60*/  SYNCS.PHASECHK.TRANS64.TRYWAIT P0, [UR5+0x88], R2 ;  /* 0x00008802ff0075a7 */ /* 0x0042a60008001105 */
[----:B------:R-:W-:Y:S05]  /*1b70*/  BRA.U !UP0, `(.L_x_27) ;  /* 0x0000000108ac7547 */ /* 0x000fea000b800000 */
[----:B------:R-:W-:Y:S01]  /*1b80*/  UIADD3 UR26, UPT, UPT, UR14, UR23, URZ ;  /* 0x000000170e1a7290 */ /* 0x000fe2000fffe0ff */
[----:B------:R-:W-:-:S11]  /*1b90*/  UMOV UR6, UR13 ;  /* 0x0000000d00067c82 */ /* 0x000fd60008000000 */
.L_x_32:
[----:B--2---:R-:W-:Y:S01]  /*1ba0*/  @!P5 MOV R3, 0x2800 ;  /* 0x000028000003d802 */ /* 0x004fe20000000f00 */
[----:B-1----:R-:W-:Y:S01]  /*1bb0*/  ULEA UR17, UR6, UR4, 0x3 ;  /* 0x0000000406117291 */ /* 0x002fe2000f8e18ff */
[----:B--2---:R-:W-:Y:S11]  /*1bc0*/  @P0 BRA `(.L_x_28) ;  /* 0x00000000000c0947 */ /* 0x004ff60003800000 */
[----:B------:R-:W-:Y:S04]  /*1bd0*/  SHF.L.U32 R5, R15, 0x1f, RZ ;  /* 0x0000001f0f057819 */ /* 0x000fe800000006ff */
[----:B------:R-:W2:Y:S02]  /*1be0*/  SYNCS.PHASECHK.TRANS64.TRYWAIT P0, [UR17+0x88], R5 ;  /* 0x00008805ff0075a7 */ /* 0x000ea40008001111 */
[----:B--2---:R-:W-:Y:S05]  /*1bf0*/  @!P0 BRA `(.L_x_29) ;  /* 0x0000008000d48947 */ /* 0x004fea0003800000 */
.L_x_28:
[----:B------:R2:W-:Y:S01]  /*1c00*/  @!P5 SYNCS.ARRIVE.TRANS64 RZ, [UR17], R3 ;  /* 0x00000003ffffd9a7 */ /* 0x0005e20008000011 */
[----:B------:R-:W-:Y:S04]  /*1c10*/  BSSY.RECONVERGENT B0, `(.L_x_30) ;  /* 0x0000003000007945 */ /* 0x000fe80003800200 */
[----:B------:R-:W-:Y:S05]  /*1c20*/  @P4 BRA `(.L_x_31) ;  /* 0x0000000000044947 */ /* 0x000fea0003800000 */
[----:B------:R-:W-:Y:S05]  /*1c30*/  BPT.TRAP 0x1 ;  /* 0x000000040000795c */ /* 0x000fea0000300000 */
.L_x_31:
[----:B------:R-:W-:Y:S05]  /*1c40*/  BSYNC.RECONVERGENT B0 ;  /* 0x0000000000007941 */ /* 0x000fea0003800200 */
.L_x_30:
[----:B------:R-:W-:Y:S02]  /*1c50*/  UIADD3 UR13, UPT, UPT, UR6, 0x1, URZ ;  /* 0x00000001060d7890 */ /* 0x000fe4000fffe0ff */
[----:B------:R-:W-:Y:S02]  /*1c60*/  ULEA UR16, UR6, UR4, 0xc ;  /* 0x0000000406107291 */ /* 0x000fe4000f8e60ff */
[----:B------:R-:W-:Y:S02]  /*1c70*/  UISETP.NE.AND UP0, UPT, UR13, 0x11, UPT ;  /* 0x000000110d00788c */ /* 0x000fe4000bf05270 */
[----:B------:R-:W-:Y:S02]  /*1c80*/  UIADD3 UR32, UP1, UPT, UR24, 0x80, URZ ;  /* 0x0000008018207890 */ /* 0x000fe4000ff3e0ff */
[----:B------:R-:W-:Y:S02]  /*1c90*/  USEL UR9, URZ, 0x1, UP0 ;  /* 0x00000001ff097887 */ /* 0x000fe40008000000 */
[----:B------:R-:W-:Y:S02]  /*1ca0*/  USEL UR13, UR13, URZ, UP0 ;  /* 0x000000ff0d0d7287 */ /* 0x000fe40008000000 */
[----:B------:R-:W-:Y:S02]  /*1cb0*/  USHF.L.U32 UR18, UR23, 0x4, URZ ;  /* 0x0000000417127899 */ /* 0x000fe400080006ff */
[----:B------:R-:W-:Y:S01]  /*1cc0*/  ULEA UR8, UR13, UR4, 0x3 ;  /* 0x000000040d087291 */ /* 0x000fe2000f8e18ff */
[----:B------:R-:W-:Y:S01]  /*1cd0*/  LOP3.LUT R15, R15, UR9, RZ, 0x3c, !PT ;  /* 0x000000090f0f7c12 */ /* 0x000fe2000f8e3cff */
[----:B------:R-:W-:Y:S02]  /*1ce0*/  UIADD3 UR16, UPT, UPT, UR16, 0xc800, URZ ;  /* 0x0000c80010107890 */ /* 0x000fe4000fffe0ff */
[----:B------:R-:W-:Y:S01]  /*1cf0*/  UIADD3.X UR33, UPT, UPT, URZ, UR25, URZ, UP1, !UPT ;  /* 0x00000019ff217290 */ /* 0x000fe20008ffe4ff */
[----:B-1----:R-:W-:Y:S01]  /*1d00*/  SHF.L.U32 R2, R15, 0x1f, RZ ;  /* 0x0000001f0f027819 */ /* 0x002fe200000006ff */
[----:B------:R-:W-:Y:S02]  /*1d10*/  UIMAD UR5, UR6, 0x1800, UR4 ;  /* 0x00001800060578a4 */ /* 0x000fe4000f8e0204 */
[----:B------:R-:W-:Y:S01]  /*1d20*/  UIADD3 UR30, UP0, UPT, UR24, 0x180, URZ ;  /* 0x00000180181e7890 */ /* 0x000fe2000ff1e0ff */
[----:B------:R1:W1:Y:S01]  /*1d30*/  SYNCS.PHASECHK.TRANS64.TRYWAIT P0, [UR8+0x88], R2 ;  /* 0x00008802ff0075a7 */ /* 0x0002620008001108 */
[----:B------:R-:W-:Y:S01]  /*1d40*/  UIADD3 UR8, UPT, UPT, UR5, 0x1d800, URZ ;  /* 0x0001d80005087890 */ /* 0x000fe2000fffe0ff */
[----:B------:R-:W-:Y:S01]  /*1d50*/  UMOV UR28, 0x0 ;  /* 0x00000000001c7882 */ /* 0x000fe20000000000 */
[----:B------:R-:W-:Y:S01]  /*1d60*/  UMOV UR29, 0x10000000 ;  /* 0x10000000001d7882 */ /* 0x000fe20000000000 */
[----:B------:R-:W-:Y:S01]  /*1d70*/  UMOV UR19, UR35 ;  /* 0x0000002300137c82 */ /* 0x000fe20008000000 */
[----:B------:R-:W-:Y:S01]  /*1d80*/  UMOV UR20, UR36 ;  /* 0x0000002400147c82 */ /* 0x000fe20008000000 */
[----:B------:R-:W-:Y:S01]  /*1d90*/  UIADD3.X UR31, UPT, UPT, URZ, UR25, URZ, UP0, !UPT ;  /* 0x00000019ff1f7290 */ /* 0x000fe200087fe4ff */
[----:B------:R1:W-:Y:S01]  /*1da0*/  UTMALDG.3D [UR16], [UR32], desc[UR28] ;  /* 0x00001c10200075b4 */ /* 0x0003e20008011000 */
[----:B------:R-:W-:Y:S01]  /*1db0*/  UIADD3 UR23, UPT, UPT, UR23, 0x1, URZ ;  /* 0x0000000117177890 */ /* 0x000fe2000fffe0ff */
[----:B------:R-:W-:Y:S01]  /*1dc0*/  UMOV UR12, UR36 ;  /* 0x00000024000c7c82 */ /* 0x000fe20008000000 */
[----:B------:R-:W-:Y:S01]  /*1dd0*/  UMOV UR9, UR17 ;  /* 0x0000001100097c82 */ /* 0x000fe20008000000 */
[----:B------:R-:W-:Y:S01]  /*1de0*/  UMOV UR10, UR18 ;  /* 0x00000012000a7c82 */ /* 0x000fe20008000000 */
[----:B------:R-:W-:Y:S03]  /*1df0*/  UISETP.NE.AND UP0, UPT, UR23, UR26, UPT ;  /* 0x0000001a1700728c */ /* 0x000fe6000bf05270 */
[----:B------:R1:W-:Y:S01]  /*1e00*/  UTMALDG.3D [UR8], [UR30], desc[UR28] ;  /* 0x00001c081e0075b4 */ /* 0x0003e20008011000 */
[----:B------:R-:W-:Y:S05]  /*1e10*/  UMOV UR6, UR13 ;  /* 0x0000000d00067c82 */ /* 0x000fea0008000000 */
[----:B------:R-:W-:Y:S05]  /*1e20*/  BRA.U UP0, `(.L_x_32) ;  /* 0xfffffffd005c7547 */ /* 0x000fea000b83ffff */
.L_x_27:
[----:B-1----:R-:W-:Y:S01]  /*1e30*/  LEA R2, R14, UR4, 0x3 ;  /* 0x000000040e027c11 */ /* 0x002fe2000f8e18ff */
[----:B------:R-:W-:Y:S01]  /*1e40*/  NOP ;  /* 0x0000000000007918 */ /* 0x000fe20000000000 */
[----:B--2---:R-:W-:Y:S02]  /*1e50*/  SHF.L.U32 R3, R12, 0x1f, RZ ;  /* 0x0000001f0c037819 */ /* 0x004fe400000006ff */
[----:B------:R-:W-:Y:S02]  /*1e60*/  LEA R4, R14, UR4, 0x4 ;  /* 0x000000040e047c11 */ /* 0x000fe4000f8e20ff */
[----:B------:R-:W1:Y:S02]  /*1e70*/  SYNCS.PHASECHK.TRANS64.TRYWAIT P0, [R2+URZ+0x150], R3 ;  /* 0x00015003020075a7 */ /* 0x000e6400080011ff */
[----:B-1----:R-:W-:Y:S05]  /*1e80*/  @!P0 BRA `(.L_x_33) ;  /* 0x0000008000488947 */ /* 0x002fea0003800000 */
.L_x_137:
[----:B------:R-:W2:Y:S01]  /*1e90*/  LDS.128 R4, [R4+0x1c0] ;  /* 0x0001c00004047984 */ /* 0x000ea20000000c00 */
[----:B---3--:R-:W-:Y:S01]  /*1ea0*/  ISETP.GE.AND P0, PT, R72, 0x1, PT ;  /* 0x000000014800780c */ /* 0x008fe20003f06270 */
[----:B-1----:R-:W-:Y:S01]  /*1eb0*/  VIADD R2, R2, 0x160 ;  /* 0x0000016002027836 */ /* 0x002fe20000000000 */
[----:B------:R-:W-:Y:S01]  /*1ec0*/  @!PT LDS RZ, [RZ] ;  /* 0x00000000fffff984 */ /* 0x000fe20000000800 */
[----:B------:R-:W-:Y:S01]  /*1ed0*/  @!PT LDS RZ, [RZ] ;  /* 0x00000000fffff984 */ /* 0x000fe20000000800 */
[----:B------:R-:W-:Y:S01]  /*1ee0*/  @!PT LDS RZ, [RZ] ;  /* 0x00000000fffff984 */ /* 0x000fe20000000800 */
[----:B------:R-:W-:Y:S01]  /*1ef0*/  @!PT LDS RZ, [RZ] ;  /* 0x00000000fffff984 */ /* 0x000fe20000000800 */
[----:B------:R1:W-:Y:S06]  /*1f00*/  MEMBAR.ALL.CTA ;  /* 0x0000000000007992 */ /* 0x0003ec0000008000 */
[----:B-1----:R-:W1:Y:S01]  /*1f10*/  FENCE.VIEW.ASYNC.S ;  /* 0x00000000000073c6 */ /* 0x002e620000000000 */
[----:B------:R-:W-:-:S04]  /*1f20*/  PRMT R2, RZ, 0x654, R2 ;  /* 0x00000654ff027816 */ /* 0x000fc80000000002 */
[----:B-1----:R1:W-:Y:S01]  /*1f30*/  SYNCS.ARRIVE.TRANS64.RED.A1T0 RZ, [R2+URZ], RZ ;  /* 0x000000ff02ff79a7 */ /* 0x0023e200081004ff */
[----:B--2---:R-:W-:-:S13]  /*1f40*/  LOP3.LUT P2, RZ, R6, 0x1, RZ, 0xc0, !PT ;  /* 0x0000000106ff7812 */ /* 0x004fda000784c0ff */
[----:B------:R-:W-:Y:S01]  /*1f50*/  @P2 SHF.R.U32.HI R3, RZ, 0x10, R5 ;  /* 0x00000010ff032819 */ /* 0x000fe20000011605 */
[----:B------:R-:W-:Y:S01]  /*1f60*/  VOTEU.ANY UP0, P2 ;  /* 0x0000000000ff7886 */ /* 0x000fe20001000100 */
[----:B------:R-:W-:Y:S02]  /*1f70*/  @P2 MOV R13, R4 ;  /* 0x00000004000d2202 */ /* 0x000fe40000000f00 */
[----:B------:R-:W-:Y:S02]  /*1f80*/  @P2 R2UR.BROADCAST UR5, R3 ;  /* 0x00000000030522ca */ /* 0x000fe400008e0000 */
[----:B------:R-:W-:-:S11]  /*1f90*/  @P2 LOP3.LUT R11, R5, 0xffff, RZ, 0xc0, !PT ;  /* 0x0000ffff050b2812 */ /* 0x000fd600078ec0ff */
[----:B------:R-:W-:Y:S01]  /*1fa0*/  @UP0 UMOV UR36, UR5 ;  /* 0x0000000500240c82 */ /* 0x000fe20008000000 */
[----:B-1----:R-:W-:Y:S05]  /*1fb0*/  @!P0 BRA `(.L_x_34) ;  /* 0x0000000000b88947 */ /* 0x002fea0003800000 */
[----:B------:R-:W4:Y:S01]  /*1fc0*/  LDC.64 R4, c[0x0][0xb18] ;  /* 0x0002c600ff047b82 */ /* 0x000f220000000a00 */
[----:B------:R-:W-:-:S07]  /*1fd0*/  ISETP.NE.AND P3, PT, R72, 0x1, PT ;  /* 0x000000014800780c */ /* 0x000fce0003f65270 */
[----:B------:R-:W1:Y:S08]  /*1fe0*/  LDC.64 R6, c[0x0][0xb10] ;  /* 0x0002c400ff067b82 */ /* 0x000e700000000a00 */
[----:B------:R-:W2:Y:S08]  /*1ff0*/  LDC R16, c[0x0][0xb20] ;  /* 0x0002c800ff107b82 */ /* 0x000eb00000000800 */
[----:B------:R-:W3:Y:S01]  /*2000*/  LDC R18, c[0x0][0xb0c] ;  /* 0x0002c300ff127b82 */ /* 0x000ee20000000800 */
[----:B----4-:R-:W-:Y:S01]  /*2010*/  IMAD.HI.U32 R17, R0, R5, RZ ;  /* 0x0000000500117227 */ /* 0x010fe200078e00ff */
[----:B------:R-:W-:-:S03]  /*2020*/  ISETP.NE.AND P0, PT, R4, 0x1, PT ;  /* 0x000000010400780c */ /* 0x000fc60003f05270 */
[----:B------:R-:W-:-:S03]  /*2030*/  IMAD.HI.U32 R5, R11, R5, RZ ;  /* 0x000000050b057227 */ /* 0x000fc600078e00ff */
[----:B------:R-:W4:Y:S01]  /*2040*/  LDC.64 R2, c[0x0][0xb28] ;  /* 0x0002ca00ff027b82 */ /* 0x000f220000000a00 */
[----:B-1----:R-:W-:-:S04]  /*2050*/  IMAD.HI.U32 R20, R9, R6, RZ ;  /* 0x0000000609147227 */ /* 0x002fc800078e00ff */
[----:B------:R-:W-:Y:S01]  /*2060*/  IMAD.HI.U32 R22, R13, R6, RZ ;  /* 0x000000060d167227 */ /* 0x000fe200078e00ff */
[----:B------:R-:W-:Y:S02]  /*2070*/  SHF.R.U32.HI R20, RZ, R7, R20 ;  /* 0x00000007ff147219 */ /* 0x000fe40000011614 */
[-C--:B--2---:R-:W-:Y:S02]  /*2080*/  SHF.R.U32.HI R17, RZ, R16.reuse, R17 ;  /* 0x00000010ff117219 */ /* 0x084fe40000011611 */
[----:B------:R-:W-:Y:S02]  /*2090*/  SHF.R.U32.HI R16, RZ, R16, R5 ;  /* 0x00000010ff107219 */ /* 0x000fe40000011605 */
[----:B------:R-:W-:Y:S02]  /*20a0*/  SEL R17, R0, R17, !P0 ;  /* 0x0000001100117207 */ /* 0x000fe40004000000 */
[----:B------:R-:W-:Y:S02]  /*20b0*/  SHF.R.U32.HI R22, RZ, R7, R22 ;  /* 0x00000007ff167219 */ /* 0x000fe40000011616 */
[----:B---3--:R-:W-:-:S02]  /*20c0*/  ISETP.NE.AND P1, PT, R18, 0x1, PT ;  /* 0x000000011200780c */ /* 0x008fc40003f25270 */
[----:B------:R-:W-:Y:S02]  /*20d0*/  SEL R5, R11, R16, !P0 ;  /* 0x000000100b057207 */ /* 0x000fe40004000000 */
[----:B------:R-:W-:Y:S02]  /*20e0*/  SEL R19, R9, R20, !P1 ;  /* 0x0000001409137207 */ /* 0x000fe40004800000 */
[----:B------:R-:W-:Y:S01]  /*20f0*/  SEL R7, R13, R22, !P1 ;  /* 0x000000160d077207 */ /* 0x000fe20004800000 */
[----:B----4-:R-:W-:-:S04]  /*2100*/  IMAD.HI.U32 R20, R17, R2, RZ ;  /* 0x0000000211147227 */ /* 0x010fc800078e00ff */
[----:B------:R-:W-:Y:S01]  /*2110*/  IMAD.HI.U32 R6, R19, R2, RZ ;  /* 0x0000000213067227 */ /* 0x000fe200078e00ff */
[----:B------:R-:W-:-:S04]  /*2120*/  @P3 SHF.R.U32.HI R17, RZ, R3, R20 ;  /* 0x00000003ff113219 */ /* 0x000fc80000011614 */
        /* <DEDUP_REMOVED lines=8> */
[----:B------:R-:W-:-:S04]  /*21b0*/  @!P0 IMAD.HI.U32 R16, R7, R2, RZ ;  /* 0x0000000207108227 */ /* 0x000fc800078e00ff */
[----:B------:R-:W-:Y:S01]  /*21c0*/  IMAD.MOV R2, RZ, RZ, -R6 ;  /* 0x000000ffff027224 */ /* 0x000fe200078e0a06 */
[----:B------:R-:W-:-:S03]  /*21d0*/  @!P0 SHF.R.U32.HI R16, RZ, R3, R16 ;  /* 0x00000003ff108219 */ /* 0x000fc60000011610 */
[----:B------:R-:W-:Y:S01]  /*21e0*/  IMAD R2, R72, R2, R5 ;  /* 0x0000000248027224 */ /* 0x000fe200078e0205 */
[----:B------:R-:W-:Y:S02]  /*21f0*/  @!P0 SEL R3, R7, R16, !P3 ;  /* 0x0000001007038207 */ /* 0x000fe40005800000 */
[----:B------:R-:W-:-:S03]  /*2200*/  IADD3 R16, PT, PT, -R5, RZ, RZ ;  /* 0x000000ff05107210 */ /* 0x000fc60007ffe1ff */
[--C-:B------:R-:W-:Y:S02]  /*2210*/  @!P0 IMAD.IADD R6, R6, 0x1, -R3.reuse ;  /* 0x0000000106068824 */ /* 0x100fe400078e0a03 */
[----:B------:R-:W-:Y:S01]  /*2220*/  @!P0 IMAD R3, R2, R19, R3 ;  /* 0x0000001302038224 */ /* 0x000fe200078e0203 */
[----:B------:R-:W-:Y:S01]  /*2230*/  IADD3 R2, PT, PT, -R7, RZ, RZ ;  /* 0x000000ff07027210 */ /* 0x000fe20007ffe1ff */
[----:B------:R-:W-:Y:S02]  /*2240*/  @!P0 IMAD R5, R72, R6, R7 ;  /* 0x0000000648058224 */ /* 0x000fe400078e0207 */
[----:B------:R-:W-:Y:S02]  /*2250*/  IMAD R11, R4, R16, R11 ;  /* 0x00000010040b7224 */ /* 0x000fe400078e020b */
[----:B------:R-:W-:Y:S02]  /*2260*/  @!P0 IMAD.MOV.U32 R7, RZ, RZ, R3 ;  /* 0x000000ffff078224 */ /* 0x000fe400078e0003 */
[----:B------:R-:W-:-:S02]  /*2270*/  IMAD R2, R18, R2, R13 ;  /* 0x0000000212027224 */ /* 0x000fc400078e020d */
[----:B------:R-:W-:Y:S02]  /*2280*/  IMAD R11, R5, R4, R11 ;  /* 0x00000004050b7224 */ /* 0x000fe400078e020b */
[----:B------:R-:W-:Y:S02]  /*2290*/  IMAD R13, R7, R18, R2 ;  /* 0x00000012070d7224 */ /* 0x000fe400078e0202 */
.L_x_34:
[----:B------:R-:W1:Y:S02]  /*22a0*/  LDCU UR5, c[0x0][0xb30] ;  /* 0x00016600ff0577ac */ /* 0x000e640008000800 */
[----:B-1----:R-:W-:-:S09]  /*22b0*/  UISETP.NE.AND UP0, UPT, UR5, 0x1, UPT ;  /* 0x000000010500788c */ /* 0x002fd2000bf05270 */
[----:B------:R-:W-:Y:S05]  /*22c0*/  BRA.U UP0, `(.L_x_35) ;  /* 0x0000000100407547 */ /* 0x000fea000b800000 */
[----:B------:R-:W1:Y:S08]  /*22d0*/  LDC.64 R4, c[0x0][0xb10] ;  /* 0x0002c400ff047b82 */ /* 0x000e700000000a00 */
[----:B------:R-:W2:Y:S08]  /*22e0*/  LDC.64 R2, c[0x0][0xb18] ;  /* 0x0002c600ff027b82 */ /* 0x000eb00000000a00 */
[----:B------:R-:W3:Y:S08]  /*22f0*/  LDC R6, c[0x0][0xb20] ;  /* 0x0002c800ff067b82 */ /* 0x000ef00000000800 */
[----:B------:R-:W4:Y:S01]  /*2300*/  LDC R16, c[0x0][0xb0c] ;  /* 0x0002c300ff107b82 */ /* 0x000f220000000800 */
[----:B-1----:R-:W-:-:S05]  /*2310*/  IMAD.HI.U32 R4, R13, R4, RZ ;  /* 0x000000040d047227 */ /* 0x002fca00078e00ff */
[----:B------:R-:W-:Y:S01]  /*2320*/  SHF.R.U32.HI R4, RZ, R5, R4 ;  /* 0x00000005ff047219 */ /* 0x000fe20000011604 */
[----:B--2---:R-:W-:Y:S01]  /*2330*/  IMAD.HI.U32 R3, R11, R3, RZ ;  /* 0x000000030b037227 */ /* 0x004fe200078e00ff */
[----:B------:R-:W-:-:S04]  /*2340*/  ISETP.NE.AND P0, PT, R2, 0x1, PT ;  /* 0x000000010200780c */ /* 0x000fc80003f05270 */
[----:B---3--:R-:W-:-:S04]  /*2350*/  SHF.R.U32.HI R6, RZ, R6, R3 ;  /* 0x00000006ff067219 */ /* 0x008fc80000011603 */
[----:B------:R-:W-:Y:S02]  /*2360*/  SEL R3, R11, R6, !P0 ;  /* 0x000000060b037207 */ /* 0x000fe40004000000 */
[----:B----4-:R-:W-:-:S04]  /*2370*/  ISETP.NE.AND P1, PT, R16, 0x1, PT ;  /* 0x000000011000780c */ /* 0x010fc80003f25270 */
[----:B------:R-:W-:-:S05]  /*2380*/  SEL R4, R13, R4, !P1 ;  /* 0x000000040d047207 */ /* 0x000fca0004800000 */
[----:B------:R-:W-:Y:S02]  /*2390*/  IMAD.IADD R5, R3, 0x1, -R4 ;  /* 0x0000000103057824 */ /* 0x000fe400078e0a04 */
[----:B------:R-:W-:Y:S02]  /*23a0*/  IMAD.IADD R3, R4, 0x1, -R3 ;  /* 0x0000000104037824 */ /* 0x000fe400078e0a03 */
[----:B------:R-:W-:Y:S02]  /*23b0*/  IMAD R13, R5, R16, R13 ;  /* 0x00000010050d7224 */ /* 0x000fe400078e020d */
[----:B------:R-:W-:-:S07]  /*23c0*/  IMAD R11, R3, R2, R11 ;  /* 0x00000002030b7224 */ /* 0x000fce00078e020b */
.L_x_35:
[----:B------:R-:W-:Y:S01]  /*23d0*/  VIADD R14, R14, 0x1 ;  /* 0x000000010e0e7836 */ /* 0x000fe20000000000 */
[----:B------:R-:W-:Y:S01]  /*23e0*/  PLOP3.LUT P1, PT, PT, PT, PT, 0x80, 0x8 ;  /* 0x000000000008781c */ /* 0x000fe20003f2f070 */
[----:B------:R-:W-:Y:S02]  /*23f0*/  IMAD.IADD R21, R13, 0x1, R156 ;  /* 0x000000010d157824 */ /* 0x000fe400078e029c */
[----:B------:R-:W-:Y:S01]  /*2400*/  IMAD.IADD R20, R11, 0x1, R154 ;  /* 0x000000010b147824 */ /* 0x000fe200078e029a */
[----:B------:R-:W-:-:S04]  /*2410*/  ISETP.NE.AND P0, PT, R14, 0x2, PT ;  /* 0x000000020e00780c */ /* 0x000fc80003f05270 */
[----:B------:R-:W-:Y:S02]  /*2420*/  SEL R3, RZ, 0x1, P0 ;  /* 0x00000001ff037807 */ /* 0x000fe40000000000 */
[----:B------:R-:W-:Y:S02]  /*2430*/  SEL R14, R14, RZ, P0 ;  /* 0x000000ff0e0e7207 */ /* 0x000fe40000000000 */
[----:B------:R-:W-:Y:S01]  /*2440*/  LOP3.LUT R12, R12, R3, RZ, 0x3c, !PT ;  /* 0x000000030c0c7212 */ /* 0x000fe200078e3cff */
[----:B------:R-:W-:Y:S06]  /*2450*/  @P2 BRA `(.L_x_36) ;  /* 0xfffffff000982947 */ /* 0x000fec000383ffff */
[----:B------:R-:W-:Y:S01]  /*2460*/  UIADD3 UR4, UPT, UPT, UR4, 0x88, URZ ;  /* 0x0000008804047890 */ /* 0x000fe2000fffe0ff */
[----:B------:R-:W-:-:S03]  /*2470*/  SHF.L.U32 R3, R15, 0x1f, RZ ;  /* 0x0000001f0f037819 */ /* 0x000fc600000006ff */
[----:B------:R-:W-:-:S09]  /*2480*/  ULEA UR5, UR13, UR4, 0x3 ;  /* 0x000000040d057291 */ /* 0x000fd2000f8e18ff */
[----:B------:R-:W1:Y:S02]  /*2490*/  SYNCS.PHASECHK.TRANS64.TRYWAIT P0, [UR5], R3 ;  /* 0x00000003ff0075a7 */ /* 0x000e640008001105 */
[----:B-1----:R-:W-:Y:S05]  /*24a0*/  @!P0 BRA `(.L_x_37) ;  /* 0x0000007800d48947 */ /* 0x002fea0003800000 */
.L_x_139:
[----:B------:R-:W-:-:S04]  /*24b0*/  UIADD3 UR6, UPT, UPT, UR13, 0x1, URZ ;  /* 0x000000010d067890 */ /* 0x000fc8000fffe0ff */
[----:B------:R-:W-:-:S04]  /*24c0*/  UISETP.NE.AND UP0, UPT, UR6, 0x11, UPT ;  /* 0x000000110600788c */ /* 0x000fc8000bf05270 */
[----:B------:R-:W-:Y:S02]  /*24d0*/  USEL UR7, URZ, 0x1, UP0 ;  /* 0x00000001ff077887 */ /* 0x000fe40008000000 */
[----:B------:R-:W-:-:S04]  /*24e0*/  USEL UR6, UR6, URZ, UP0 ;  /* 0x000000ff06067287 */ /* 0x000fc80008000000 */
[----:B------:R-:W-:Y:S01]  /*24f0*/  ULEA UR5, UR6, UR4, 0x3 ;  /* 0x0000000406057291 */ /* 0x000fe2000f8e18ff */
[----:B------:R-:W-:-:S04]  /*2500*/  LOP3.LUT R2, R15, UR7, RZ, 0x3c, !PT ;  /* 0x000000070f027c12 */ /* 0x000fc8000f8e3cff */
[----:B-1----:R-:W-:-:S04]  /*2510*/  SHF.L.U32 R3, R2, 0x1f, RZ ;  /* 0x0000001f02037819 */ /* 0x002fc800000006ff */
[----:B------:R-:W1:Y:S02]  /*2520*/  SYNCS.PHASECHK.TRANS64.TRYWAIT P0, [UR5], R3 ;  /* 0x00000003ff0075a7 */ /* 0x000e640008001105 */
[----:B-1----:R-:W-:Y:S05]  /*2530*/  @!P0 BRA `(.L_x_38) ;  /* 0x0000007800c88947 */ /* 0x002fea0003800000 */
.L_x_141:
        /* <DEDUP_REMOVED lines=9> */
.L_x_143:
        /* <DEDUP_REMOVED lines=9> */
.L_x_145:
        /* <DEDUP_REMOVED lines=9> */
.L_x_147:
        /* <DEDUP_REMOVED lines=9> */
.L_x_149:
        /* <DEDUP_REMOVED lines=9> */
.L_x_151:
        /* <DEDUP_REMOVED lines=9> */
.L_x_153:
        /* <DEDUP_REMOVED lines=9> */
.L_x_155:
        /* <DEDUP_REMOVED lines=9> */
.L_x_157:
        /* <DEDUP_REMOVED lines=9> */
.L_x_159:
        /* <DEDUP_REMOVED lines=9> */
.L_x_161:
        /* <DEDUP_REMOVED lines=9> */
.L_x_163:
        /* <DEDUP_REMOVED lines=9> */
.L_x_165:
        /* <DEDUP_REMOVED lines=9> */
.L_x_167:
        /* <DEDUP_REMOVED lines=9> */
.L_x_169:
[----:B------:R-:W-:-:S04]  /*2d20*/  UIADD3 UR6, UPT, UPT, UR6, 0x1, URZ ;  /* 0x0000000106067890 */ /* 0x000fc8000fffe0ff */
[----:B------:R-:W-:-:S04]  /*2d30*/  UISETP.NE.AND UP0, UPT, UR6, 0x11, UPT ;  /* 0x000000110600788c */ /* 0x000fc8000bf05270 */
[----:B------:R-:W-:Y:S02]  /*2d40*/  USEL UR5, URZ, 0x1, UP0 ;  /* 0x00000001ff057887 */ /* 0x000fe40008000000 */
[----:B------:R-:W-:-:S04]  /*2d50*/  USEL UR6, UR6, URZ, UP0 ;  /* 0x000000ff06067287 */ /* 0x000fc80008000000 */
[----:B------:R-:W-:Y:S01]  /*2d60*/  ULEA UR6, UR6, UR4, 0x3 ;  /* 0x0000000406067291 */ /* 0x000fe2000f8e18ff */
[----:B-1----:R-:W-:-:S04]  /*2d70*/  LOP3.LUT R3, R2, UR5, RZ, 0x3c, !PT ;  /* 0x0000000502037c12 */ /* 0x002fc8000f8e3cff */
[----:B------:R-:W-:Y:S01]  /*2d80*/  SHF.L.U32 R3, R3, 0x1f, RZ ;  /* 0x0000001f03037819 */ /* 0x000fe200000006ff */
[----:B----4-:R-:W-:-:S07]  /*2d90*/  IMAD.U32 R0, RZ, RZ, UR6 ;  /* 0x00000006ff007e24 */ /* 0x010fce000f8e00ff */
.L_x_53:
[----:B-1----:R1:W2:Y:S02]  /*2da0*/  SYNCS.PHASECHK.TRANS64.TRYWAIT P0, [R0+URZ], R3 ;  /* 0x00000003000075a7 */ /* 0x0022a400080011ff */
[----:B--2---:R-:W-:Y:S05]  /*2db0*/  @!P0 NANOSLEEP.SYNCS 0x989680 ;  /* 0x009896800000895d */ /* 0x004fea0003900000 */
[----:B------:R-:W2:Y:S02]  /*2dc0*/  @!P0 SYNCS.PHASECHK.TRANS64 P0, [R0+URZ], R3 ;  /* 0x00000003000085a7 */ /* 0x000ea400080010ff */
[----:B--2---:R-:W-:Y:S05]  /*2dd0*/  @P0 EXIT ;  /* 0x000000000000094d */ /* 0x004fea0003800000 */
[----:B------:R-:W-:Y:S05]  /*2de0*/  BRA `(.L_x_53) ;  /* 0xfffffffc00ec7947 */ /* 0x000fea000383ffff */
.L_x_18:
[----:B------:R-:W-:-:S04]  /*2df0*/  UISETP.NE.AND UP1, UPT, UR37, URZ, UPT ;  /* 0x000000ff2500728c */ /* 0x000fc8000bf25270 */
[----:B------:R-:W-:-:S09]  /*2e00*/  UISETP.NE.OR UP1, UPT, UR8, 0x1, UP1 ;  /* 0x000000010800788c */ /* 0x000fd20008f25670 */
[----:B------:R-:W-:Y:S05]  /*2e10*/  BRA.U UP1, `(.L_x_54) ;  /* 0x0000000501487547 */ /* 0x000fea000b800000 */
[----:B------:R-:W-:Y:S01]  /*2e20*/  ISETP.NE.AND P2, PT, R2, RZ, PT ;  /* 0x000000ff0200720c */ /* 0x000fe20003f45270 */
[----:B------:R-:W-:Y:S01]  /*2e30*/  IMAD.MOV.U32 R12, RZ, RZ, 0x1 ;  /* 0x00000001ff0c7424 */ /* 0x000fe200078e00ff */
[----:B------:R-:W-:Y:S02]  /*2e40*/  CS2R R10, SRZ ;  /* 0x00000000000a7805 */ /* 0x000fe4000001ff00 */
[----:B------:R-:W-:Y:S01]  /*2e50*/  CS2R R8, SRZ ;  /* 0x0000000000087805 */ /* 0x000fe2000001ff00 */
[----:B------:R-:W-:Y:S01]  /*2e60*/  UMOV UR4, 0x400 ;  /* 0x0000040000047882 */ /* 0x000fe20000000000 */
[----:B------:R-:W-:Y:S01]  /*2e70*/  UMOV UR6, URZ ;  /* 0x000000ff00067c82 */ /* 0x000fe20008000000 */
[----:B------:R-:W-:-:S12]  /*2e80*/  ULEA UR37, UR37, UR4, 0x18 ;  /* 0x0000000425257291 */ /* 0x000fd8000f8ec0ff */
.L_x_58:
[----:B------:R-:W-:Y:S02]  /*2e90*/  LEA R0, R8, UR37, 0x3 ;  /* 0x0000002508007c11 */ /* 0x000fe4000f8e18ff */
[----:B------:R-:W-:-:S03]  /*2ea0*/  SHF.L.U32 R5, R9, 0x1f, RZ ;  /* 0x0000001f09057819 */ /* 0x000fc600000006ff */
[----:B------:R-:W-:Y:S01]  /*2eb0*/  VIADD R4, R0, 0x1a0 ;  /* 0x000001a000047836 */ /* 0x000fe20000000000 */
[----:B------:R-:W1:Y:S02]  /*2ec0*/  SYNCS.PHASECHK.TRANS64.TRYWAIT P0, [R0+URZ+0x190], R5 ;  /* 0x00019005000075a7 */ /* 0x000e6400080011ff */
[----:B-1----:R-:W-:Y:S05]  /*2ed0*/  @!P0 BRA `(.L_x_55) ;  /* 0x0000007400c88947 */ /* 0x002fea0003800000 */
.L_x_170:
[----:B------:R-:W-:Y:S01]  /*2ee0*/  ULEA UR5, UR6, UR37, 0x3 ;  /* 0x0000002506057291 */ /* 0x000fe2000f8e18ff */
[----:B------:R-:W-:Y:S02]  /*2ef0*/  PRMT R4, RZ, 0x654, R4 ;  /* 0x00000654ff047816 */ /* 0x000fe40000000004 */
[----:B-1----:R-:W-:Y:S01]  /*2f00*/  SHF.L.U32 R5, R12, 0x1f, RZ ;  /* 0x0000001f0c057819 */ /* 0x002fe200000006ff */
[----:B------:R-:W-:Y:S01]  /*2f10*/  UIADD3 UR4, UPT, UPT, UR5, 0x150, URZ ;  /* 0x0000015005047890 */ /* 0x000fe2000fffe0ff */
[----:B------:R1:W-:Y:S05]  /*2f20*/  SYNCS.ARRIVE.TRANS64.RED.A1T0 RZ, [R4+URZ], RZ ;  /* 0x000000ff04ff79a7 */ /* 0x0003ea00081004ff */
[----:B------:R-:W-:Y:S01]  /*2f30*/  IMAD.U32 R7, RZ, RZ, UR4 ;  /* 0x00000004ff077e24 */ /* 0x000fe2000f8e00ff */
[----:B------:R-:W2:Y:S04]  /*2f40*/  SYNCS.PHASECHK.TRANS64.TRYWAIT P0, [UR5+0x160], R5 ;  /* 0x00016005ff0075a7 */ /* 0x000ea80008001105 */
[----:B------:R-:W-:Y:S01]  /*2f50*/  PRMT R6, R2, 0x654, R7 ;  /* 0x0000065402067816 */ /* 0x000fe20000000007 */
[----:B-1----:R-:W-:Y:S01]  /*2f60*/  @!P2 IMAD.MOV.U32 R4, RZ, RZ, 0x10 ;  /* 0x00000010ff04a424 */ /* 0x002fe200078e00ff */
[----:B--2---:R-:W-:Y:S06]  /*2f70*/  @!P0 BRA `(.L_x_56) ;  /* 0x0000007400b48947 */ /* 0x004fec0003800000 */
.L_x_172:
[----:B------:R-:W-:Y:S01]  /*2f80*/  ULEA UR4, UR6, UR37, 0x4 ;  /* 0x0000002506047291 */ /* 0x000fe2000f8e20ff */
[----:B------:R-:W-:Y:S01]  /*2f90*/  SEL R3, R6, R3, !P2 ;  /* 0x0000000306037207 */ /* 0x000fe20005000000 */
[----:B------:R-:W-:Y:S01]  /*2fa0*/  UIADD3 UR5, UPT, UPT, UR5, 0x150, URZ ;  /* 0x0000015005057890 */ /* 0x000fe2000fffe0ff */
[----:B-1----:R-:W-:Y:S01]  /*2fb0*/  LEA R0, R11, UR37, 0x3 ;  /* 0x000000250b007c11 */ /* 0x002fe2000f8e18ff */
[----:B------:R-:W-:Y:S01]  /*2fc0*/  UIADD3 UR4, UPT, UPT, UR4, 0x1c0, URZ ;  /* 0x000001c004047890 */ /* 0x000fe2000fffe0ff */
[----:B------:R-:W-:Y:S01]  /*2fd0*/  SHF.L.U32 R5, R10, 0x1f, RZ ;  /* 0x0000001f0a057819 */ /* 0x000fe200000006ff */
[----:B------:R1:W-:Y:S01]  /*2fe0*/  @!P2 SYNCS.ARRIVE.TRANS64.RED RZ, [R3+URZ], R4 ;  /* 0x0000000403ffa9a7 */ /* 0x0003e200080004ff */
[----:B------:R-:W-:Y:S01]  /*2ff0*/  UIADD3 UR6, UPT, UPT, UR6, 0x1, URZ ;  /* 0x0000000106067890 */ /* 0x000fe2000fffe0ff */
[----:B------:R-:W-:-:S03]  /*3000*/  VIADD R8, R8, 0x1 ;  /* 0x0000000108087836 */ /* 0x000fc60000000000 */
[----:B------:R-:W-:Y:S02]  /*3010*/  UISETP.NE.AND UP0, UPT, UR6, 0x2, UPT ;  /* 0x000000020600788c */ /* 0x000fe4000bf05270 */
[----:B------:R-:W-:Y:S06]  /*3020*/  UGETNEXTWORKID.BROADCAST [UR4], [UR5] ;  /* 0x00000000040073ca */ /* 0x000fec0008000100 */
[----:B------:R-:W-:Y:S01]  /*3030*/  USEL UR4, URZ, 0x1, UP0 ;  /* 0x00000001ff047887 */ /* 0x000fe20008000000 */
[----:B------:R-:W-:Y:S01]  /*3040*/  ISETP.NE.AND P0, PT, R8, 0x2, PT ;  /* 0x000000020800780c */ /* 0x000fe20003f05270 */
[----:B------:R-:W-:Y:S01]  /*3050*/  USEL UR6, UR6, URZ, UP0 ;  /* 0x000000ff06067287 */ /* 0x000fe20008000000 */
[----:B------:R-:W2:Y:S03]  /*3060*/  SYNCS.PHASECHK.TRANS64.TRYWAIT P1, [R0+URZ+0x150], R5 ;  /* 0x00015005000075a7 */ /* 0x000ea600080211ff */
[----:B------:R-:W-:Y:S01]  /*3070*/  LOP3.LUT R12, R12, UR4, RZ, 0x3c, !PT ;  /* 0x000000040c0c7c12 */ /* 0x000fe2000f8e3cff */
[----:B-12---:R-:W-:Y:S07]  /*3080*/  @!P1 BRA `(.L_x_57) ;  /* 0x0000007400889947 */ /* 0x006fee0003800000 */
.L_x_173:
[C---:B------:R-:W-:Y:S01]  /*3090*/  LEA R4, R11.reuse, UR37, 0x4 ;  /* 0x000000250b047c11 */ /* 0x040fe2000f8e20ff */
[----:B-1----:R-:W-:Y:S01]  /*30a0*/  VIADD R0, R0, 0x160 ;  /* 0x0000016000007836 */ /* 0x002fe20000000000 */
[----:B------:R-:W-:Y:S01]  /*30b0*/  SEL R8, R8, RZ, P0 ;  /* 0x000000ff08087207 */ /* 0x000fe20000000000 */
[----:B------:R-:W-:-:S03]  /*30c0*/  VIADD R11, R11, 0x1 ;  /* 0x000000010b0b7836 */ /* 0x000fc60000000000 */
[----:B------:R-:W1:Y:S01]  /*30d0*/  LDS.128 R4, [R4+0x1c0] ;  /* 0x0001c00004047984 */ /* 0x000e620000000c00 */
[----:B------:R-:W-:Y:S02]  /*30e0*/  PRMT R0, RZ, 0x654, R0 ;  /* 0x00000654ff007816 */ /* 0x000fe40000000000 */
[C---:B------:R-:W-:Y:S01]  /*30f0*/  ISETP.NE.AND P1, PT, R11.reuse, 0x2, PT ;  /* 0x000000020b00780c */ /* 0x040fe20003f25270 */
[----:B------:R-:W-:Y:S01]  /*3100*/  @!PT LDS RZ, [RZ] ;  /* 0x00000000fffff984 */ /* 0x000fe20000000800 */
[----:B------:R-:W-:Y:S01]  /*3110*/  @!PT LDS RZ, [RZ] ;  /* 0x00000000fffff984 */ /* 0x000fe20000000800 */
[----:B------:R-:W-:Y:S01]  /*3120*/  @!PT LDS RZ, [RZ] ;  /* 0x00000000fffff984 */ /* 0x000fe20000000800 */
[----:B------:R-:W-:Y:S01]  /*3130*/  @!PT LDS RZ, [RZ] ;  /* 0x00000000fffff984 */ /* 0x000fe20000000800 */
[----:B------:R2:W-:Y:S06]  /*3140*/  MEMBAR.ALL.CTA ;  /* 0x0000000000007992 */ /* 0x0005ec0000008000 */
[----:B--2---:R-:W2:Y:S01]  /*3150*/  FENCE.VIEW.ASYNC.S ;  /* 0x00000000000073c6 */ /* 0x004ea20000000000 */
[----:B------:R-:W-:Y:S01]  /*3160*/  SEL R11, R11, RZ, P1 ;  /* 0x000000ff0b0b7207 */ /* 0x000fe20000800000 */
[----:B--2---:R2:W-:Y:S01]  /*3170*/  SYNCS.ARRIVE.TRANS64.RED.A1T0 RZ, [R0+URZ], RZ ;  /* 0x000000ff00ff79a7 */ /* 0x0045e200081004ff */
[----:B-1----:R-:W-:-:S02]  /*3180*/  LOP3.LUT P3, RZ, R6, 0x1, RZ, 0xc0, !PT ;  /* 0x0000000106ff7812 */ /* 0x002fc4000786c0ff */
[----:B------:R-:W-:-:S04]  /*3190*/  SEL R5, RZ, 0x1, P1 ;  /* 0x00000001ff057807 */ /* 0x000fc80000800000 */
[----:B------:R-:W-:Y:S02]  /*31a0*/  LOP3.LUT R10, R10, R5, RZ, 0x3c, !PT ;  /* 0x000000050a0a7212 */ /* 0x000fe400078e3cff */
[----:B--2---:R-:W-:-:S04]  /*31b0*/  SEL R0, RZ, 0x1, P0 ;  /* 0x00000001ff007807 */ /* 0x004fc80000000000 */
[----:B------:R-:W-:Y:S01]  /*31c0*/  LOP3.LUT R9, R9, R0, RZ, 0x3c, !PT ;  /* 0x0000000009097212 */ /* 0x000fe200078e3cff */
[----:B------:R-:W-:Y:S06]  /*31d0*/  @P3 BRA `(.L_x_58) ;  /* 0xfffffffc002c3947 */ /* 0x000fec000383ffff */
[----:B------:R-:W-:Y:S01]  /*31e0*/  ULEA UR5, UR6, UR37, 0x3 ;  /* 0x0000002506057291 */ /* 0x000fe2000f8e18ff */
[----:B------:R-:W-:-:S08]  /*31f0*/  SHF.L.U32 R3, R12, 0x1f, RZ ;  /* 0x0000001f0c037819 */ /* 0x000fd000000006ff */
[----:B------:R-:W1:Y:S02]  /*3200*/  SYNCS.PHASECHK.TRANS64 P0, [UR5+0x160], R3 ;  /* 0x00016003ff0075a7 */ /* 0x000e640008001005 */
[----:B-1----:R-:W-:Y:S05]  /*3210*/  @P0 BRA `(.L_x_59) ;  /* 0x0000000000080947 */ /* 0x002fea0003800000 */
[----:B------:R-:W1:Y:S02]  /*3220*/  SYNCS.PHASECHK.TRANS64.TRYWAIT P0, [UR5+0x160], R3 ;  /* 0x00016003ff0075a7 */ /* 0x000e640008001105 */
[----:B-1----:R-:W-:Y:S05]  /*3230*/  @!P0 BRA `(.L_x_60) ;  /* 0x0000007400308947 */ /* 0x002fea0003800000 */
.L_x_59:
[----:B------:R-:W-:-:S04]  /*3240*/  UIADD3 UR4, UPT, UPT, UR6, 0x1, URZ ;  /* 0x0000000106047890 */ /* 0x000fc8000fffe0ff */
[----:B------:R-:W-:-:S04]  /*3250*/  UISETP.NE.AND UP0, UPT, UR4, 0x2, UPT ;  /* 0x000000020400788c */ /* 0x000fc8000bf05270 */
[----:B------:R-:W-:Y:S02]  /*3260*/  USEL UR7, URZ, 0x1, UP0 ;  /* 0x00000001ff077887 */ /* 0x000fe40008000000 */
[----:B------:R-:W-:-:S04]  /*3270*/  USEL UR4, UR4, URZ, UP0 ;  /* 0x000000ff04047287 */ /* 0x000fc80008000000 */
[----:B------:R-:W-:Y:S01]  /*3280*/  ULEA UR4, UR4, UR37, 0x3 ;  /* 0x0000002504047291 */ /* 0x000fe2000f8e18ff */
[----:B-1----:R-:W-:-:S04]  /*3290*/  LOP3.LUT R3, R12, UR7, RZ, 0x3c, !PT ;  /* 0x000000070c037c12 */ /* 0x002fc8000f8e3cff */
[----:B------:R-:W-:-:S04]  /*32a0*/  SHF.L.U32 R0, R3, 0x1f, RZ ;  /* 0x0000001f03007819 */ /* 0x000fc800000006ff */
[----:B------:R-:W1:Y:S02]  /*32b0*/  SYNCS.PHASECHK.TRANS64 P0, [UR4+0x160], R0 ;  /* 0x00016000ff0075a7 */ /* 0x000e640008001004 */
[----:B-1----:R-:W-:Y:S05]  /*32c0*/  @P0 EXIT ;  /* 0x000000000000094d */ /* 0x002fea0003800000 */
[----:B------:R-:W-:Y:S02]  /*32d0*/  SHF.L.U32 R3, R3, 0x1f, RZ ;  /* 0x0000001f03037819 */ /* 0x000fe400000006ff */
[----:B------:R-:W-:-:S07]  /*32e0*/  MOV R0, UR4 ;  /* 0x0000000400007c02 */ /* 0x000fce0008000f00 */
.L_x_61:
[----:B-1----:R1:W2:Y:S02]  /*32f0*/  SYNCS.PHASECHK.TRANS64.TRYWAIT P0, [R0+URZ+0x160], R3 ;  /* 0x00016003000075a7 */ /* 0x0022a400080011ff */
[----:B--2---:R-:W-:Y:S05]  /*3300*/  @!P0 NANOSLEEP.SYNCS 0x989680 ;  /* 0x009896800000895d */ /* 0x004fea0003900000 */
[----:B------:R-:W2:Y:S02]  /*3310*/  @!P0 SYNCS.PHASECHK.TRANS64 P0, [R0+URZ+0x160], R3 ;  /* 0x00016003000085a7 */ /* 0x000ea400080010ff */
[----:B--2---:R-:W-:Y:S05]  /*3320*/  @P0 EXIT ;  /* 0x000000000000094d */ /* 0x004fea0003800000 */
[----:B------:R-:W-:Y:S05]  /*3330*/  BRA `(.L_x_61) ;  /* 0xfffffffc00ec7947 */ /* 0x000fea000383ffff */
.L_x_54:
[----:B------:R-:W-:-:S09]  /*3340*/  UISETP.NE.AND UP1, UPT, UR8, URZ, UPT ;  /* 0x000000ff0800728c */ /* 0x000fd2000bf25270 */
[----:B------:R-:W-:Y:S05]  /*3350*/  BRA.U UP1, `(.L_x_62) ;  /* 0x0000000d01187547 */ /* 0x000fea000b800000 */
[----:B------:R-:W-:Y:S01]  /*3360*/  UMOV UR4, 0x40 ;  /* 0x0000004000047882 */ /* 0x000fe20000000000 */
[----:B------:R-:W-:Y:S01]  /*3370*/  NOP ;  /* 0x0000000000007918 */ /* 0x000fe20000000000 */
[----:B------:R-:W-:Y:S01]  /*3380*/  ULEA UR4, UR37, UR4, 0x18 ;  /* 0x0000000425047291 */ /* 0x000fe2000f8ec0ff */
[----:B------:R-:W-:Y:S02]  /*3390*/  UMOV UR5, 0x400 ;  /* 0x0000040000057882 */ /* 0x000fe40000000000 */
[----:B------:R-:W-:-:S06]  /*33a0*/  ULEA UR37, UR37, UR5, 0x18 ;  /* 0x0000000525257291 */ /* 0x000fcc000f8ec0ff */
[----:B------:R-:W1:Y:S02]  /*33b0*/  LDS.U8 R0, [UR4+0x1c] ;  /* 0x00001c04ff007984 */ /* 0x000e640008000000 */
[----:B-1----:R-:W-:-:S13]  /*33c0*/  ISETP.NE.AND P0, PT, R0, RZ, PT ;  /* 0x000000ff0000720c */ /* 0x002fda0003f05270 */
[----:B------:R-:W-:Y:S05]  /*33d0*/  @P0 BRA `(.L_x_63) ;  /* 0x0000000000580947 */ /* 0x000fea0003800000 */
[----:B------:R-:W-:-:S13]  /*33e0*/  ELECT P0, URZ, PT ;  /* 0x0000000000ff782f */ /* 0x000fda0003800000 */
[----:B------:R-:W-:Y:S05]  /*33f0*/  @!P0 BRA `(.L_x_64) ;  /* 0x0000000000608947 */ /* 0x000fea0003800000 */
[----:B------:R-:W-:Y:S01]  /*3400*/  UMOV UR5, 0x10 ;  /* 0x0000001000057882 */ /* 0x000fe20000000000 */
[----:B------:R-:W-:Y:S01]  /*3410*/  HFMA2 R0, -RZ, RZ, 0, 5.9604644775390625e-08 ;  /* 0x00000001ff007431 */ /* 0x000fe200000001ff */
[----:B------:R-:W-:-:S03]  /*3420*/  MOV R2, 0xffff ;  /* 0x0000ffff00027802 */ /* 0x000fc60000000f00 */
[----:B------:R-:W-:Y:S04]  /*3430*/  DEPBAR.LE SB1, 0x36 ;  /* 0x00009d800000791a */ /* 0x000fe80000000000 */
[----:B------:R-:W1:Y:S02]  /*3440*/  UTCATOMSWS.FIND_AND_SET.ALIGN UP0, UR5, UR5 ;  /* 0x00000005000575e3 */ /* 0x000e640008000800 */
[----:B-1----:R-:W-:Y:S01]  /*3450*/  MOV R3, UR5 ;  /* 0x0000000500037c02 */ /* 0x002fe20008000f00 */
[----:B------:R-:W-:Y:S06]  /*3460*/  BRA.U UP0, `(.L_x_65) ;  /* 0x0000000100187547 */ /* 0x000fec000b800000 */
.L_x_66:
[----:B------:R-:W-:Y:S05]  /*3470*/  NANOSLEEP 0x64 ;  /* 0x000000640000795d */ /* 0x000fea0003800000 */
[----:B------:R-:W-:-:S05]  /*3480*/  UMOV UR5, 0x10 ;  /* 0x0000001000057882 */ /* 0x000fca0000000000 */
[----:B------:R-:W-:Y:S04]  /*3490*/  DEPBAR.LE SB1, 0x36 ;  /* 0x00009d800000791a */ /* 0x000fe80000000000 */
[----:B------:R-:W1:Y:S02]  /*34a0*/  UTCATOMSWS.FIND_AND_SET.ALIGN UP0, UR5, UR5 ;  /* 0x00000005000575e3 */ /* 0x000e640008000800 */
[----:B-1----:R-:W-:Y:S01]  /*34b0*/  MOV R3, UR5 ;  /* 0x0000000500037c02 */ /* 0x002fe20008000f00 */
[----:B------:R-:W-:Y:S05]  /*34c0*/  BRA.U !UP0, `(.L_x_66) ;  /* 0xfffffffd08e87547 */ /* 0x000fea000b83ffff */
.L_x_65:
[-C--:B------:R-:W-:Y:S02]  /*34d0*/  SHF.L.U32 R2, R2, R3.reuse, RZ ;  /* 0x0000000302027219 */ /* 0x080fe400000006ff */
[----:B------:R-:W-:Y:S01]  /*34e0*/  SHF.L.U32 R0, R0, R3, RZ ;  /* 0x0000000300007219 */ /* 0x000fe200000006ff */
[----:B------:R-:W-:Y:S02]  /*34f0*/  IMAD.SHL.U32 R3, R3, 0x20, RZ ;  /* 0x0000002003037824 */ /* 0x000fe400078e00ff */
[----:B------:R1:W-:Y:S04]  /*3500*/  ATOMS.OR RZ, [UR4+0x14], R2 ;  /* 0x00001402ffff798c */ /* 0x0003e8000b000004 */
[----:B------:R1:W-:Y:S04]  /*3510*/  ATOMS.OR RZ, [UR4+0x18], R0 ;  /* 0x00001800ffff798c */ /* 0x0003e8000b000004 */
[----:B------:R1:W-:Y:S01]  /*3520*/  STS [UR37+0x1e0], R3 ;  /* 0x0001e003ff007988 */ /* 0x0003e20008000825 */
[----:B------:R-:W-:Y:S05]  /*3530*/  BRA `(.L_x_64) ;  /* 0x0000000000107947 */ /* 0x000fea0003800000 */
.L_x_63:
[----:B------:R-:W-:Y:S02]  /*3540*/  MOV R0, 0xffffffff ;  /* 0xffffffff00007802 */ /* 0x000fe40000000f00 */
[----:B------:R-:W-:-:S03]  /*3550*/  MOV R2, 0x3580 ;  /* 0x0000358000027802 */ /* 0x000fc60000000f00 */
[----:B------:R1:W-:Y:S04]  /*3560*/  STS [UR37+0x1e0], R0 ;  /* 0x0001e000ff007988 */ /* 0x0003e80008000825 */
[----:B-1-3-5:R-:W-:Y:S05]  /*3570*/  CALL.REL.NOINC `($__internal_1_$__cuda_sm10x_tcgen05_guardrail_trap_phase_invalid_during_alloc) ;  /* 0x0000007800047944 */ /* 0x02afea0003c00000 */
.L_x_64:
[----:B------:R-:W-:Y:S05]  /*3580*/  WARPSYNC.ALL ;  /* 0x0000000000007948 */ /* 0x000fea0003800000 */
[----:B------:R-:W2:Y:S01]  /*3590*/  S2UR UR9, SR_CgaCtaId ;  /* 0x00000000000979c3 */ /* 0x000ea20000008800 */
[----:B------:R-:W-:Y:S01]  /*35a0*/  UMOV UR4, 0x400 ;  /* 0x0000040000047882 */ /* 0x000fe20000000000 */
[----:B------:R-:W-:-:S06]  /*35b0*/  NOP ;  /* 0x0000000000007918 */ /* 0x000fcc0000000000 */
[----:B------:R-:W-:Y:S06]  /*35c0*/  BAR.ARV 0x6, 0xa0 ;  /* 0x0182800000007b1d */ /* 0x000fec0000002000 */
[----:B------:R-:W4:Y:S01]  /*35d0*/  LDCU UR5, c[0x0][0x38c] ;  /* 0x00007180ff0577ac */ /* 0x000f220008000800 */
[----:B------:R-:W-:Y:S01]  /*35e0*/  IMAD.MOV.U32 R11, RZ, RZ, 0x1 ;  /* 0x00000001ff0b7424 */ /* 0x000fe200078e00ff */
[----:B------:R-:W-:Y:S01]  /*35f0*/  CS2R R8, SRZ ;  /* 0x0000000000087805 */ /* 0x000fe2000001ff00 */
[----:B------:R-:W-:Y:S01]  /*3600*/  IMAD.MOV.U32 R10, RZ, RZ, RZ ;  /* 0x000000ffff0a7224 */ /* 0x000fe200078e00ff */
[----:B------:R-:W-:Y:S01]  /*3610*/  UMOV UR11, URZ ;  /* 0x000000ff000b7c82 */ /* 0x000fe20008000000 */
[----:B------:R-:W-:Y:S01]  /*3620*/  UMOV UR18, URZ ;  /* 0x000000ff00127c82 */ /* 0x000fe20008000000 */
[----:B------:R-:W-:Y:S01]  /*3630*/  UMOV UR20, 0x0 ;  /* 0x0000000000147882 */ /* 0x000fe20000000000 */
[----:B------:R-:W-:Y:S01]  /*3640*/  UMOV UR21, 0x8300490 ;  /* 0x0830049000157882 */ /* 0x000fe20000000000 */
[----:B--2---:R-:W-:Y:S01]  /*3650*/  ULEA UR9, UR9, UR4, 0x18 ;  /* 0x0000000409097291 */ /* 0x004fe2000f8ec0ff */
[----:B------:R-:W2:Y:S03]  /*3660*/  LDCU UR4, c[0x0][0x38c] ;  /* 0x00007180ff0477ac */ /* 0x000ea60008000800 */
[----:B------:R-:W-:-:S02]  /*3670*/  UIADD3 UR10, UPT, UPT, UR9, 0xc800, URZ ;  /* 0x0000c800090a7890 */ /* 0x000fc4000fffe0ff */
[----:B----4-:R-:W-:-:S03]  /*3680*/  UISETP.GE.AND UP3, UPT, UR5, 0x1, UPT ;  /* 0x000000010500788c */ /* 0x010fc6000bf66270 */
[----:B-1----:R-:W1:Y:S01]  /*3690*/  LDS R0, [UR9+0x1e0] ;  /* 0x0001e009ff007984 */ /* 0x002e620008000800 */
[----:B------:R-:W-:-:S04]  /*36a0*/  USHF.R.U32.HI UR10, URZ, 0x4, UR10 ;  /* 0x00000004ff0a7899 */ /* 0x000fc8000801160a */
[----:B------:R-:W-:-:S04]  /*36b0*/  ULOP3.LUT UR10, UR10, 0x3fff, URZ, 0xc0, !UPT ;  /* 0x00003fff0a0a7892 */ /* 0x000fc8000f8ec0ff */
[----:B------:R-:W-:Y:S02]  /*36c0*/  ULOP3.LUT UR10, UR10, 0x10000, URZ, 0xfc, !UPT ;  /* 0x000100000a0a7892 */ /* 0x000fe4000f8efcff */
[----:B--2---:R-:W-:-:S04]  /*36d0*/  UIADD3 UR4, UPT, UPT, UR4, 0xf, URZ ;  /* 0x0000000f04047890 */ /* 0x004fc8000fffe0ff */
[----:B------:R-:W-:-:S04]  /*36e0*/  USHF.R.S32.HI UR8, URZ, 0x1f, UR4 ;  /* 0x0000001fff087899 */ /* 0x000fc80008011404 */
[----:B------:R-:W-:Y:S02]  /*36f0*/  ULEA.HI UR8, UR8, UR4, URZ, 0x4 ;  /* 0x0000000408087291 */ /* 0x000fe4000f8f20ff */
[----:B------:R-:W-:Y:S02]  /*3700*/  UIADD3 UR4, UPT, UPT, UR9, 0x1d800, URZ ;  /* 0x0001d80009047890 */ /* 0x000fe4000fffe0ff */
[----:B------:R-:W-:Y:S02]  /*3710*/  USHF.R.S32.HI UR8, URZ, 0x4, UR8 ;  /* 0x00000004ff087899 */ /* 0x000fe40008011408 */
[----:B------:R-:W-:Y:S02]  /*3720*/  USHF.R.U32.HI UR4, URZ, 0x4, UR4 ;  /* 0x00000004ff047899 */ /* 0x000fe40008011604 */
[----:B------:R-:W-:Y:S02]  /*3730*/  UISETP.LT.AND UP0, UPT, UR8, 0x1, UPT ;  /* 0x000000010800788c */ /* 0x000fe4000bf01270 */
[----:B------:R-:W-:-:S02]  /*3740*/  ULOP3.LUT UR4, UR4, 0x3fff, URZ, 0xc0, !UPT ;  /* 0x00003fff04047892 */ /* 0x000fc4000f8ec0ff */
[----:B------:R-:W-:Y:S02]  /*3750*/  USEL UR15, UR8, 0x1, !UP0 ;  /* 0x00000001080f7887 */ /* 0x000fe4000c000000 */
[----:B------:R-:W-:Y:S02]  /*3760*/  ULOP3.LUT UR4, UR4, 0x10000, URZ, 0xfc, !UPT ;  /* 0x0001000004047892 */ /* 0x000fe4000f8efcff */
[----:B------:R-:W-:Y:S01]  /*3770*/  UIADD3 UR15, UPT, UPT, -UR15, URZ, URZ ;  /* 0x000000ff0f0f7290 */ /* 0x000fe2000fffe1ff */
[----:B-1----:R-:W-:-:S15]  /*3780*/  R2UR UR12, R0 ;  /* 0x00000000000c72ca */ /* 0x002fde00000e0000 */
.L_x_73:
[----:B------:R-:W-:Y:S02]  /*3790*/  LEA R0, R10, UR9, 0x3 ;  /* 0x000000090a007c11 */ /* 0x000fe4000f8e18ff */
[----:B------:R-:W-:Y:S02]  /*37a0*/  SHF.L.U32 R5, R9, 0x1f, RZ ;  /* 0x0000001f09057819 */ /* 0x000fe400000006ff */
[----:B------:R-:W-:Y:S01]  /*37b0*/  PLOP3.LUT P0, PT, PT, PT, UP3, 0x80, 0x8 ;  /* 0x000000000008781c */ /* 0x000fe20003f0f038 */
[----:B------:R-:W-:Y:S01]  /*37c0*/  VIADD R3, R0, 0x160 ;  /* 0x0000016000037836 */ /* 0x000fe20000000000 */
[----:B-1----:R-:W1:Y:S02]  /*37d0*/  SYNCS.PHASECHK.TRANS64.TRYWAIT P1, [R0+URZ+0x150], R5 ;  /* 0x00015005000075a7 */ /* 0x002e6400080211ff */
[----:B-1--4-:R-:W-:Y:S09]  /*37e0*/  @!P1 BRA `(.L_x_67) ;  /* 0x0000006c00dc9947 */ /* 0x012ff20003800000 */
.L_x_175:
[----:B------:R-:W-:Y:S01]  /*37f0*/  LEA R4, R10, UR9, 0x4 ;  /* 0x000000090a047c11 */ /* 0x000fe2000f8e20ff */
[----:B------:R-:W-:Y:S01]  /*3800*/  @UP3 ULEA UR5, UR18, UR9, 0x3 ;  /* 0x0000000912053291 */ /* 0x000fe2000f8e18ff */
[----:B------:R-:W-:Y:S01]  /*3810*/  PLOP3.LUT P2, PT, PT, PT, PT, 0x80, 0x8 ;  /* 0x000000000008781c */ /* 0x000fe20003f4f070 */
[----:B------:R-:W-:Y:S01]  /*3820*/  ULEA UR14, UR11, UR9, 0x3 ;  /* 0x000000090b0e7291 */ /* 0x000fe2000f8e18ff */
[----:B------:R-:W-:Y:S02]  /*3830*/  PRMT R3, RZ, 0x654, R3 ;  /* 0x00000654ff037816 */ /* 0x000fe40000000003 */
[----:B-1----:R-:W1:Y:S01]  /*3840*/  LDS.128 R4, [R4+0x1c0] ;  /* 0x0001c00004047984 */ /* 0x002e620000000c00 */
[----:B------:R-:W-:Y:S02]  /*3850*/  @P0 SHF.L.U32 R2, R8, 0x1f, RZ ;  /* 0x0000001f08020819 */ /* 0x000fe400000006ff */
[----:B------:R-:W-:Y:S01]  /*3860*/  SHF.L.U32 R0, R11, 0x1f, RZ ;  /* 0x0000001f0b007819 */ /* 0x000fe200000006ff */
[----:B------:R-:W-:Y:S01]  /*3870*/  @!PT LDS RZ, [RZ] ;  /* 0x00000000fffff984 */ /* 0x000fe20000000800 */
[----:B------:R-:W-:Y:S01]  /*3880*/  @!PT LDS RZ, [RZ] ;  /* 0x00000000fffff984 */ /* 0x000fe20000000800 */
[----:B------:R-:W-:Y:S01]  /*3890*/  @!PT LDS RZ, [RZ] ;  /* 0x00000000fffff984 */ /* 0x000fe20000000800 */
[----:B------:R-:W-:Y:S01]  /*38a0*/  @!PT LDS RZ, [RZ] ;  /* 0x00000000fffff984 */ /* 0x000fe20000000800 */
[----:B------:R2:W-:Y:S06]  /*38b0*/  MEMBAR.ALL.CTA ;  /* 0x0000000000007992 */ /* 0x0005ec0000008000 */
[----:B--2---:R-:W2:Y:S02]  /*38c0*/  FENCE.VIEW.ASYNC.S ;  /* 0x00000000000073c6 */ /* 0x004ea40000000000 */
[----:B--2---:R2:W-:Y:S01]  /*38d0*/  SYNCS.ARRIVE.TRANS64.RED.A1T0 RZ, [R3+URZ], RZ ;  /* 0x000000ff03ff79a7 */ /* 0x0045e200081004ff */
[----:B------:R2:W4:Y:S01]  /*38e0*/  @P0 SYNCS.PHASECHK.TRANS64.TRYWAIT P2, [UR5], R2 ;  /* 0x00000002ff0005a7 */ /* 0x0005220008041105 */
[----:B-1----:R-:W-:Y:S01]  /*38f0*/  LOP3.LUT P1, RZ, R6, 0x1, RZ, 0xc0, !PT ;  /* 0x0000000106ff7812 */ /* 0x002fe2000782c0ff */
[----:B------:R-:W1:Y:S02]  /*3900*/  SYNCS.PHASECHK.TRANS64.TRYWAIT P0, [UR14+0x180], R0 ;  /* 0x00018000ff0075a7 */ /* 0x000e64000800110e */
[----:B-12-4-:R-:W-:Y:S10]  /*3910*/  @!P0 BRA `(.L_x_68) ;  /* 0x0000006c00a48947 */ /* 0x016ff40003800000 */
.L_x_177:
[----:B------:R-:W-:Y:S01]  /*3920*/  IADD3 R10, PT, PT, R10, 0x1, RZ ;  /* 0x000000010a0a7810 */ /* 0x000fe20007ffe0ff */
[----:B------:R-:W-:Y:S06]  /*3930*/  BRA.U !UP3, `(.L_x_69) ;  /* 0x000000010b887547 */ /* 0x000fec000b800000 */
[----:B------:R-:W-:Y:S02]  /*3940*/  UIMAD UR13, UR11, 0xc0, UR12 ;  /* 0x000000c00b0d78a4 */ /* 0x000fe4000f8e020c */
[----:B------:R-:W-:Y:S01]  /*3950*/  UPLOP3.LUT UP4, UPT, UPT, UPT, UPT, 0x40, 0x4 ;  /* 0x000000000004789c */ /* 0x000fe20003f8e870 */
[----:B------:R-:W-:Y:S01]  /*3960*/  UMOV UR17, UR15 ;  /* 0x0000000f00117c82 */ /* 0x000fe20008000000 */
[----:B------:R-:W-:Y:S01]  /*3970*/  UMOV UR16, UR8 ;  /* 0x0000000800107c82 */ /* 0x000fe20008000000 */
[----:B------:R-:W-:-:S08]  /*3980*/  UMOV UR5, UR18 ;  /* 0x0000001200057c82 */ /* 0x000fd00008000000 */
.L_x_72:
[----:B------:R-:W-:Y:S02]  /*3990*/  UIADD3 UR17, UPT, UPT, UR17, 0x1, URZ ;  /* 0x0000000111117890 */ /* 0x000fe4000fffe0ff */
[----:B--2---:R-:W-:Y:S02]  /*39a0*/  ULEA UR7, UR5, UR9, 0x3 ;  /* 0x0000000905077291 */ /* 0x004fe4000f8e18ff */
[----:B------:R-:W-:Y:S01]  /*39b0*/  UISETP.NE.AND UP0, UPT, UR17, URZ, UPT ;  /* 0x000000ff1100728c */ /* 0x000fe2000bf05270 */
[----:B----4-:R-:W-:Y:S10]  /*39c0*/  @P2 BRA `(.L_x_70) ;  /* 0x00000000000c2947 */ /* 0x010ff40003800000 */
[----:B-1----:R-:W-:Y:S04]  /*39d0*/  SHF.L.U32 R3, R8, 0x1f, RZ ;  /* 0x0000001f08037819 */ /* 0x002fe800000006ff */
[----:B------:R-:W1:Y:S02]  /*39e0*/  SYNCS.PHASECHK.TRANS64.TRYWAIT P0, [UR7], R3 ;  /* 0x00000003ff0075a7 */ /* 0x000e640008001107 */
[----:B-1----:R-:W-:Y:S05]  /*39f0*/  @!P0 BRA `(.L_x_71) ;  /* 0x0000006c00848947 */ /* 0x002fea0003800000 */
.L_x_70:
[----:B------:R-:W-:Y:S01]  /*3a00*/  UISETP.NE.AND UP1, UPT, UR16, 0x1, UPT ;  /* 0x000000011000788c */ /* 0x000fe2000bf25270 */
[----:B------:R-:W-:Y:S01]  /*3a10*/  PLOP3.LUT P2, PT, PT, PT, PT, 0x80, 0x8 ;  /* 0x000000000008781c */ /* 0x000fe20003f4f070 */
[----:B------:R-:W-:Y:S02]  /*3a20*/  UIADD3 UR18, UPT, UPT, UR5, 0x1, URZ ;  /* 0x0000000105127890 */ /* 0x000fe4000fffe0ff */
[----:B------:R-:W-:Y:S02]  /*3a30*/  UIMAD UR6, UR5, 0x180, UR4 ;  /* 0x00000180050678a4 */ /* 0x000fe4000f8e0204 */
[----:B------:R-:W-:Y:S01]  /*3a40*/  UISETP.NE.AND UP2, UPT, UR18, 0x11, UPT ;  /* 0x000000111200788c */ /* 0x000fe2000bf45270 */
[----:B------:R-:W-:Y:S01]  /*3a50*/  PLOP3.LUT P0, PT, PT, PT, UP1, 0x80, 0x8 ;  /* 0x000000000008781c */ /* 0x000fe20003f0f018 */
[----:B------:R-:W-:Y:S02]  /*3a60*/  UIADD3 UR16, UPT, UPT, UR16, -0x1, URZ ;  /* 0xffffffff10107890 */ /* 0x000fe4000fffe0ff */
[----:B------:R-:W-:Y:S02]  /*3a70*/  USEL UR22, URZ, 0x1, UP2 ;  /* 0x00000001ff167887 */ /* 0x000fe40009000000 */
[----:B------:R-:W-:Y:S01]  /*3a80*/  USEL UR18, UR18, URZ, UP2 ;  /* 0x000000ff12127287 */ /* 0x000fe20009000000 */
[----:B------:R-:W-:Y:S03]  /*3a90*/  UMOV UR23, 0xc0004010 ;  /* 0xc000401000177882 */ /* 0x000fe60000000000 */
[----:B------:R-:W-:Y:S01]  /*3aa0*/  @UP1 ULEA UR19, UR18, UR9, 0x3 ;  /* 0x0000000912131291 */ /* 0x000fe2000f8e18ff */
[----:B------:R-:W-:Y:S01]  /*3ab0*/  LOP3.LUT R8, R8, UR22, RZ, 0x3c, !PT ;  /* 0x0000001608087c12 */ /* 0x000fe2000f8e3cff */
[----:B------:R-:W-:Y:S03]  /*3ac0*/  ULEA UR22, UR5, UR10, 0x8 ;  /* 0x0000000a05167291 */ /* 0x000fe6000f8e40ff */
[----:B-1----:R-:W-:Y:S01]  /*3ad0*/  @P0 SHF.L.U32 R0, R8, 0x1f, RZ ;  /* 0x0000001f08000819 */ /* 0x002fe200000006ff */
[----:B------:R-:W-:Y:S03]  /*3ae0*/  UMOV UR5, UR18 ;  /* 0x0000001200057c82 */ /* 0x000fe60008000000 */
[----:B------:R2:W4:Y:S01]  /*3af0*/  @P0 SYNCS.PHASECHK.TRANS64.TRYWAIT P2, [UR19], R0 ;  /* 0x00000000ff0005a7 */ /* 0x0005220008041113 */
[----:B------:R-:W-:Y:S03]  /*3b00*/  UIADD3 UR19, UPT, UPT, UR7, 0x88, URZ ;  /* 0x0000008807137890 */ /* 0x000fe6000fffe0ff */
[----:B------:R-:W-:Y:S02]  /*3b10*/  UMOV UR7, 0xc0004010 ;  /* 0xc000401000077882 */ /* 0x000fe40000000000 */
[----:B------:R2:W-:Y:S01]  /*3b20*/  UTCHMMA gdesc[UR22], gdesc[UR6], tmem[UR13], tmem[UR20], idesc[UR21], UP4 ;  /* 0x00ff1406160075ea */ /* 0x0005e2000a00000d */
[----:B------:R-:W-:Y:S03]  /*3b30*/  UPLOP3.LUT UP4, UPT, UPT, UPT, UPT, 0x80, 0x8 ;  /* 0x000000000008789c */ /* 0x000fe60003f8f070 */
[----:B------:R2:W-:Y:S01]  /*3b40*/  UTCBAR [UR19], URZ ;  /* 0x000000ff130073e9 */ /* 0x0005e200080000ff */
[----:B------:R-:W-:Y:S07]  /*3b50*/  BRA.U UP0, `(.L_x_72) ;  /* 0xfffffffd008c7547 */ /* 0x000fee000b83ffff */
.L_x_69:
[----:B------:R-:W-:Y:S01]  /*3b60*/  UIADD3 UR11, UPT, UPT, UR11, 0x1, URZ ;  /* 0x000000010b0b7890 */ /* 0x000fe2000fffe0ff */
[C---:B------:R-:W-:Y:S01]  /*3b70*/  ISETP.NE.AND P0, PT, R10.reuse, 0x2, PT ;  /* 0x000000020a00780c */ /* 0x040fe20003f05270 */
[----:B------:R-:W-:Y:S02]  /*3b80*/  UIADD3 UR14, UPT, UPT, UR14, 0x170, URZ ;  /* 0x000001700e0e7890 */ /* 0x000fe4000fffe0ff */
[----:B------:R-:W-:Y:S01]  /*3b90*/  UISETP.NE.AND UP0, UPT, UR11, 0x2, UPT ;  /* 0x000000020b00788c */ /* 0x000fe2000bf05270 */
[----:B-12---:R-:W-:Y:S02]  /*3ba0*/  SEL R0, RZ, 0x1, P0 ;  /* 0x00000001ff007807 */ /* 0x006fe40000000000 */
[----:B------:R-:W-:Y:S01]  /*3bb0*/  SEL R10, R10, RZ, P0 ;  /* 0x000000ff0a0a7207 */ /* 0x000fe20000000000 */
[----:B------:R-:W-:Y:S01]  /*3bc0*/  USEL UR5, URZ, 0x1, UP0 ;  /* 0x00000001ff057887 */ /* 0x000fe20008000000 */
[----:B------:R-:W-:Y:S01]  /*3bd0*/  LOP3.LUT R9, R9, R0, RZ, 0x3c, !PT ;  /* 0x0000000009097212 */ /* 0x000fe200078e3cff */
[----:B------:R-:W-:Y:S01]  /*3be0*/  USEL UR11, UR11, URZ, UP0 ;  /* 0x000000ff0b0b7287 */ /* 0x000fe20008000000 */
[----:B------:R1:W-:Y:S03]  /*3bf0*/  UTCBAR [UR14], URZ ;  /* 0x000000ff0e0073e9 */ /* 0x0003e600080000ff */
[----:B------:R-:W-:Y:S01]  /*3c00*/  LOP3.LUT R11, R11, UR5, RZ, 0x3c, !PT ;  /* 0x000000050b0b7c12 */ /* 0x000fe2000f8e3cff */
[----:B------:R-:W-:Y:S07]  /*3c10*/  @P1 BRA `(.L_x_73) ;  /* 0xfffffff800dc1947 */ /* 0x000fee000383ffff */
[----:B------:R-:W2:Y:S01]  /*3c20*/  S2UR UR4, SR_CgaCtaId ;  /* 0x00000000000479c3 */ /* 0x000ea20000008800 */
[----:B------:R-:W-:Y:S01]  /*3c30*/  ELECT P0, URZ, PT ;  /* 0x0000000000ff782f */ /* 0x000fe20003800000 */
[----:B------:R-:W-:Y:S01]  /*3c40*/  IMAD.MOV.U32 R0, RZ, RZ, 0x1 ;  /* 0x00000001ff007424 */ /* 0x000fe200078e00ff */
[----:B------:R-:W-:Y:S01]  /*3c50*/  UIADD3 UR9, UPT, UPT, UR9, 0x180, URZ ;  /* 0x0000018009097890 */ /* 0x000fe2000fffe0ff */
[----:B------:R-:W-:Y:S01]  /*3c60*/  SHF.L.U32 R3, R11, 0x1f, RZ ;  /* 0x0000001f0b037819 */ /* 0x000fe200000006ff */
[----:B------:R-:W-:-:S03]  /*3c70*/  UMOV UR5, 0x40 ;  /* 0x0000004000057882 */ /* 0x000fc60000000000 */
[----:B------:R-:W-:Y:S01]  /*3c80*/  UVIRTCOUNT.DEALLOC.SMPOOL 0x80 ;  /* 0x000000800000784c */ /* 0x000fe20000000000 */
[----:B--2---:R-:W-:Y:S02]  /*3c90*/  ULEA UR4, UR4, UR5, 0x18 ;  /* 0x0000000504047291 */ /* 0x004fe4000f8ec0ff */
[----:B------:R-:W-:-:S07]  /*3ca0*/  ULEA UR5, UR11, UR9, 0x3 ;  /* 0x000000090b057291 */ /* 0x000fce000f8e18ff */
[----:B------:R2:W-:Y:S02]  /*3cb0*/  @P0 STS.U8 [UR4+0x1c], R0 ;  /* 0x00001c00ff000988 */ /* 0x0005e40008000004 */
[----:B------:R-:W3:Y:S02]  /*3cc0*/  SYNCS.PHASECHK.TRANS64.TRYWAIT P0, [UR5], R3 ;  /* 0x00000003ff0075a7 */ /* 0x000ee40008001105 */
[----:B--23--:R-:W-:Y:S05]  /*3cd0*/  @!P0 BRA `(.L_x_74) ;  /* 0x0000006800e48947 */ /* 0x00cfea0003800000 */
.L_x_180:
[----:B------:R-:W-:-:S04]  /*3ce0*/  UIADD3 UR6, UPT, UPT, UR11, 0x1, URZ ;  /* 0x000000010b067890 */ /* 0x000fc8000fffe0ff */
[----:B------:R-:W-:-:S04]  /*3cf0*/  UISETP.NE.AND UP0, UPT, UR6, 0x2, UPT ;  /* 0x000000020600788c */ /* 0x000fc8000bf05270 */
[----:B------:R-:W-:Y:S02]  /*3d00*/  USEL UR5, URZ, 0x1, UP0 ;  /* 0x00000001ff057887 */ /* 0x000fe40008000000 */
[----:B------:R-:W-:-:S04]  /*3d10*/  USEL UR6, UR6, URZ, UP0 ;  /* 0x000000ff06067287 */ /* 0x000fc80008000000 */
[----:B------:R-:W-:Y:S01]  /*3d20*/  ULEA UR6, UR6, UR9, 0x3 ;  /* 0x0000000906067291 */ /* 0x000fe2000f8e18ff */
[----:B--2---:R-:W-:-:S04]  /*3d30*/  LOP3.LUT R3, R11, UR5, RZ, 0x3c, !PT ;  /* 0x000000050b037c12 */ /* 0x004fc8000f8e3cff */
[----:B------:R-:W-:-:S04]  /*3d40*/  SHF.L.U32 R3, R3, 0x1f, RZ ;  /* 0x0000001f03037819 */ /* 0x000fc800000006ff */
[----:B------:R-:W2:Y:S02]  /*3d50*/  SYNCS.PHASECHK.TRANS64.TRYWAIT P0, [UR6], R3 ;  /* 0x00000003ff0075a7 */ /* 0x000ea40008001106 */
[----:B--2---:R-:W-:Y:S05]  /*3d60*/  @!P0 BRA `(.L_x_75) ;  /* 0x0000006800d88947 */ /* 0x004fea0003800000 */
.L_x_182:
[----:B------:R-:W-:Y:S01]  /*3d70*/  NOP ;  /* 0x0000000000007918 */ /* 0x000fe20000000000 */
[----:B--2---:R-:W2:Y:S01]  /*3d80*/  LDS R0, [UR4+0x14] ;  /* 0x00001404ff007984 */ /* 0x004ea20008000800 */
[----:B------:R-:W-:Y:S01]  /*3d90*/  ULOP3.LUT UR6, UR12, 0xffff, URZ, 0xc0, !UPT ;  /* 0x0000ffff0c067892 */ /* 0x000fe2000f8ec0ff */
[----:B------:R-:W-:Y:S01]  /*3da0*/  UMOV UR8, 0xffff ;  /* 0x0000ffff00087882 */ /* 0x000fe20000000000 */
[----:B------:R-:W-:Y:S02]  /*3db0*/  UMOV UR5, 0x1 ;  /* 0x0000000100057882 */ /* 0x000fe40000000000 */
[----:B------:R-:W-:-:S04]  /*3dc0*/  USHF.R.U32.HI UR6, URZ, 0x5, UR6 ;  /* 0x00000005ff067899 */ /* 0x000fc80008011606 */
[----:B------:R-:W-:Y:S02]  /*3dd0*/  USHF.L.U32 UR8, UR8, UR6, URZ ;  /* 0x0000000608087299 */ /* 0x000fe400080006ff */
[----:B------:R-:W-:-:S04]  /*3de0*/  USHF.L.U32 UR5, UR5, UR6, URZ ;  /* 0x0000000605057299 */ /* 0x000fc800080006ff */
[----:B--2---:R-:W-:-:S04]  /*3df0*/  LOP3.LUT R0, R0, UR8, RZ, 0xc0, !PT ;  /* 0x0000000800007c12 */ /* 0x004fc8000f8ec0ff */
[----:B------:R-:W-:-:S13]  /*3e00*/  ISETP.NE.AND P0, PT, R0, UR8, PT ;  /* 0x0000000800007c0c */ /* 0x000fda000bf05270 */
[----:B------:R-:W-:Y:S05]  /*3e10*/  @P0 BRA `(.L_x_76) ;  /* 0x0000000000580947 */ /* 0x000fea0003800000 */
[----:B------:R-:W2:Y:S02]  /*3e20*/  LDS R0, [UR4+0x18] ;  /* 0x00001804ff007984 */ /* 0x000ea40008000800 */
[----:B--2---:R-:W-:-:S04]  /*3e30*/  LOP3.LUT R0, R0, UR5, RZ, 0xc0, !PT ;  /* 0x0000000500007c12 */ /* 0x004fc8000f8ec0ff */
[----:B------:R-:W-:-:S13]  /*3e40*/  ISETP.NE.AND P0, PT, R0, UR5, PT ;  /* 0x0000000500007c0c */ /* 0x000fda000bf05270 */
[----:B------:R-:W-:Y:S05]  /*3e50*/  @P0 BRA `(.L_x_77) ;  /* 0x00000000003c0947 */ /* 0x000fea0003800000 */
[----:B------:R-:W2:Y:S01]  /*3e60*/  S2R R2, SR_LANEID ;  /* 0x0000000000027919 */ /* 0x000ea20000000000 */
[----:B------:R-:W-:Y:S01]  /*3e70*/  ULOP3.LUT UR8, URZ, UR8, URZ, 0x33, !UPT ;  /* 0x00000008ff087292 */ /* 0x000fe2000f8e33ff */
[----:B------:R-:W-:Y:S01]  /*3e80*/  LOP3.LUT R4, RZ, UR5, RZ, 0x33, !PT ;  /* 0x00000005ff047c12 */ /* 0x000fe2000f8e33ff */
[----:B------:R-:W-:Y:S02]  /*3e90*/  VOTEU.ANY UR7, UPT, PT ;  /* 0x0000000000077886 */ /* 0x000fe400038e0100 */
[----:B------:R-:W-:Y:S01]  /*3ea0*/  UFLO.U32 UR7, UR7 ;  /* 0x00000007000772bd */ /* 0x000fe200080e0000 */
[----:B------:R-:W3:Y:S01]  /*3eb0*/  REDUX UR5, R4 ;  /* 0x00000000040573c4 */ /* 0x000ee20000000000 */
[----:B------:R-:W-:-:S06]  /*3ec0*/  IMAD.U32 R0, RZ, RZ, UR8 ;  /* 0x00000008ff007e24 */ /* 0x000fcc000f8e00ff */
[----:B------:R1:W-:Y:S01]  /*3ed0*/  UTCATOMSWS.AND URZ, UR8 ;  /* 0x0000000800ff79e3 */ /* 0x0003e20008000000 */
[----:B------:R-:W4:Y:S01]  /*3ee0*/  REDUX UR6, R0 ;  /* 0x00000000000673c4 */ /* 0x000f220000000000 */
[----:B--2---:R-:W-:Y:S01]  /*3ef0*/  ISETP.EQ.U32.AND P0, PT, R2, UR7, PT ;  /* 0x0000000702007c0c */ /* 0x004fe2000bf02070 */
[----:B---3--:R-:W-:Y:S01]  /*3f00*/  IMAD.U32 R2, RZ, RZ, UR5 ;  /* 0x00000005ff027e24 */ /* 0x008fe2000f8e00ff */
[----:B----4-:R-:W-:-:S11]  /*3f10*/  MOV R3, UR6 ;  /* 0x0000000600037c02 */ /* 0x010fd60008000f00 */
[----:B------:R1:W-:Y:S04]  /*3f20*/  @P0 ATOMS.AND RZ, [UR4+0x14], R3 ;  /* 0x00001403ffff098c */ /* 0x0003e8000a800004 */
[----:B------:R1:W-:Y:S01]  /*3f30*/  @P0 ATOMS.AND RZ, [UR4+0x18], R2 ;  /* 0x00001802ffff098c */ /* 0x0003e2000a800004 */
[----:B------:R-:W-:Y:S05]  /*3f40*/  BRA `(.L_x_78) ;  /* 0x0000000000147947 */ /* 0x000fea0003800000 */
.L_x_77:
[----:B------:R-:W-:Y:S02]  /*3f50*/  MOV R2, 0x3f70 ;  /* 0x00003f7000027802 */ /* 0x000fe40000000f00 */
[----:B-1--45:R-:W-:Y:S05]  /*3f60*/  CALL.REL.NOINC `($__internal_0_$__cuda_sm10x_tcgen05_guardrail_trap_col_being_dealloced_not_returned_by_alloc) ;  /* 0x0000006c007c7944 */ /* 0x032fea0003c00000 */
[----:B------:R-:W-:Y:S05]  /*3f70*/  BRA `(.L_x_78) ;  /* 0x0000000000087947 */ /* 0x000fea0003800000 */
.L_x_76:
[----:B------:R-:W-:Y:S02]  /*3f80*/  MOV R2, 0x3fa0 ;  /* 0x00003fa000027802 */ /* 0x000fe40000000f00 */
[----:B-1--45:R-:W-:Y:S05]  /*3f90*/  CALL.REL.NOINC `($__internal_2_$__cuda_sm10x_tcgen05_guardrail_trap_unallocated_columns_being_dealloced) ;  /* 0x0000006c00887944 */ /* 0x032fea0003c00000 */
.L_x_78:
[----:B------:R-:W-:Y:S01]  /*3fa0*/  NOP ;  /* 0x0000000000007918 */ /* 0x000fe20000000000 */
[----:B-1----:R-:W-:Y:S05]  /*3fb0*/  EXIT ;  /* 0x000000000000794d */ /* 0x002fea0003800000 */
.L_x_62:
[----:B------:R-:W-:-:S09]  /*3fc0*/  UISETP.NE.OR UP2, UPT, UR8, 0x3, !UP2 ;  /* 0x000000030800788c */ /* 0x000fd2000d745670 */
[----:B------:R-:W-:Y:S05]  /*3fd0*/  BRA.U UP2, `(.L_x_79) ;  /* 0x0000000d02ac7547 */ /* 0x000fea000b800000 */
[----:B------:R-:W1:Y:S01]  /*3fe0*/  LDC R0, c[0x0][0xb30] ;  /* 0x0002cc00ff007b82 */ /* 0x000e620000000800 */
[----:B------:R-:W2:Y:S01]  /*3ff0*/  LDCU.64 UR8, c[0x0][0x888] ;  /* 0x00011100ff0877ac */ /* 0x000ea20008000a00 */
[----:B------:R-:W-:Y:S02]  /*4000*/  HFMA2 R29, -RZ, RZ, 0, 0 ;  /* 0x00000000ff1d7431 */ /* 0x000fe400000001ff */
[----:B------:R-:W-:Y:S01]  /*4010*/  IMAD.MOV.U32 R31, RZ, RZ, 0x1 ;  /* 0x00000001ff1f7424 */ /* 0x000fe200078e00ff */
[----:B------:R-:W-:Y:S01]  /*4020*/  MOV R23, 0x4000 ;  /* 0x0000400000177802 */ /* 0x000fe20000000f00 */
[----:B------:R-:W4:Y:S01]  /*4030*/  LDCU.64 UR4, c[0x0][0x890] ;  /* 0x00011200ff0477ac */ /* 0x000f220008000a00 */
[----:B------:R-:W-:Y:S01]  /*4040*/  IMAD.MOV.U32 R30, RZ, RZ, RZ ;  /* 0x000000ffff1e7224 */ /* 0x000fe200078e00ff */
[----:B------:R-:W3:Y:S01]  /*4050*/  LDC R19, c[0x0][0x370] ;  /* 0x0000dc00ff137b82 */ /* 0x000ee20000000800 */
[----:B------:R-:W-:Y:S01]  /*4060*/  UMOV UR7, 0x400 ;  /* 0x0000040000077882 */ /* 0x000fe20000000000 */
[----:B------:R-:W-:-:S02]  /*4070*/  UPLOP3.LUT UP1, UPT, UPT, UPT, UPT, 0x40, 0x4 ;  /* 0x000000000004789c */ /* 0x000fc40003f2e870 */
[----:B------:R-:W-:-:S04]  /*4080*/  ULEA UR7, UR37, UR7, 0x18 ;  /* 0x0000000725077291 */ /* 0x000fc8000f8ec0ff */
[----:B------:R-:W3:Y:S01]  /*4090*/  LDC R2, c[0x0][0xb0c] ;  /* 0x0002c300ff027b82 */ /* 0x000ee20000000800 */
[----:B------:R-:W-:Y:S02]  /*40a0*/  UIADD3 UR13, UPT, UPT, UR7, 0x120, URZ ;  /* 0x00000120070d7890 */ /* 0x000fe4000fffe0ff */
[----:B--2---:R-:W-:Y:S02]  /*40b0*/  UISETP.NE.U32.AND UP2, UPT, UR8, URZ, UPT ;  /* 0x000000ff0800728c */ /* 0x004fe4000bf45070 */
[----:B------:R-:W-:Y:S02]  /*40c0*/  UIADD3 UR25, UPT, UPT, UR7, 0x110, URZ ;  /* 0x0000011007197890 */ /* 0x000fe4000fffe0ff */
[----:B----4-:R-:W-:Y:S01]  /*40d0*/  UISETP.NE.U32.AND UP3, UPT, UR4, URZ, UPT ;  /* 0x000000ff0400728c */ /* 0x010fe2000bf65070 */
[----:B------:R-:W2:Y:S01]  /*40e0*/  LDC R18, c[0x0][0xb20] ;  /* 0x0002c800ff127b82 */ /* 0x000ea20000000800 */
[----:B-1----:R-:W-:Y:S01]  /*40f0*/  ISETP.NE.AND P1, PT, R0, 0x1, PT ;  /* 0x000000010000780c */ /* 0x002fe20003f25270 */
[----:B------:R-:W-:-:S02]  /*4100*/  UISETP.NE.AND.EX UP2, UPT, UR9, URZ, UPT, UP2 ;  /* 0x000000ff0900728c */ /* 0x000fc4000bf45320 */
[----:B------:R-:W-:Y:S02]  /*4110*/  UIADD3 UR17, UPT, UPT, UR7, 0x118, URZ ;  /* 0x0000011807117890 */ /* 0x000fe4000fffe0ff */
[----:B------:R-:W-:Y:S02]  /*4120*/  UPRMT UR13, UR37, 0x654, UR13 ;  /* 0x00000654250d7896 */ /* 0x000fe4000800000d */
[----:B------:R-:W1:Y:S01]  /*4130*/  LDC.64 R32, c[0x0][0x348] ;  /* 0x0000d200ff207b82 */ /* 0x000e620000000a00 */
[----:B------:R-:W-:-:S07]  /*4140*/  UISETP.NE.AND.EX UP3, UPT, UR5, URZ, UPT, UP3 ;  /* 0x000000ff0500728c */ /* 0x000fce000bf65330 */
[----:B------:R-:W4:Y:S08]  /*4150*/  LDC.64 R16, c[0x0][0xb10] ;  /* 0x0002c400ff107b82 */ /* 0x000f300000000a00 */
[----:B------:R-:W1:Y:S08]  /*4160*/  LDC.64 R6, c[0x0][0xb18] ;  /* 0x0002c600ff067b82 */ /* 0x000e700000000a00 */
[----:B------:R-:W1:Y:S08]  /*4170*/  LDC.64 R4, c[0x0][0xb28] ;  /* 0x0002ca00ff047b82 */ /* 0x000e700000000a00 */
[----:B--23--:R-:W1:Y:S02]  /*4180*/  LDC R22, c[0x0][0x374] ;  /* 0x0000dd00ff167b82 */ /* 0x00ce640000000800 */
.L_x_89:
[C---:B------:R-:W-:Y:S02]  /*4190*/  LEA R0, R30.reuse, UR7, 0x3 ;  /* 0x000000071e007c11 */ /* 0x040fe4000f8e18ff */
[----:B------:R-:W-:Y:S02]  /*41a0*/  SHF.L.U32 R3, R29, 0x1f, RZ ;  /* 0x0000001f1d037819 */ /* 0x000fe400000006ff */
[----:B------:R-:W-:Y:S02]  /*41b0*/  LEA R24, R30, UR7, 0x4 ;  /* 0x000000071e187c11 */ /* 0x000fe4000f8e20ff */
[----:B--2---:R-:W2:Y:S02]  /*41c0*/  SYNCS.PHASECHK.TRANS64.TRYWAIT P0, [R0+URZ+0x150], R3 ;  /* 0x00015003000075a7 */ /* 0x004ea400080011ff */
[----:B--2---:R-:W-:Y:S05]  /*41d0*/  @!P0 BRA `(.L_x_80) ;  /* 0x0000006400d48947 */ /* 0x004fea0003800000 */
.L_x_183:
[----:B------:R-:W-:Y:S01]  /*41e0*/  ISETP.GE.AND P0, PT, R72, 0x1, PT ;  /* 0x000000014800780c */ /* 0x000fe20003f06270 */
[----:B------:R-:W3:Y:S01]  /*41f0*/  LDS.128 R24, [R24+0x1c0] ;  /* 0x0001c00018187984 */ /* 0x000ee20000000c00 */
[----:B--2---:R-:W-:Y:S01]  /*4200*/  VIADD R0, R0, 0x160 ;  /* 0x0000016000007836 */ /* 0x004fe20000000000 */
[----:B------:R-:W-:Y:S01]  /*4210*/  @!PT LDS RZ, [RZ] ;  /* 0x00000000fffff984 */ /* 0x000fe20000000800 */
[----:B------:R-:W-:Y:S01]  /*4220*/  @!PT LDS RZ, [RZ] ;  /* 0x00000000fffff984 */ /* 0x000fe20000000800 */
[----:B------:R-:W-:Y:S01]  /*4230*/  @!PT LDS RZ, [RZ] ;  /* 0x00000000fffff984 */ /* 0x000fe20000000800 */
[----:B------:R-:W-:Y:S01]  /*4240*/  @!PT LDS RZ, [RZ] ;  /* 0x00000000fffff984 */ /* 0x000fe20000000800 */
[----:B------:R2:W-:Y:S06]  /*4250*/  MEMBAR.ALL.CTA ;  /* 0x0000000000007992 */ /* 0x0005ec0000008000 */
[----:B--2---:R-:W2:Y:S01]  /*4260*/  FENCE.VIEW.ASYNC.S ;  /* 0x00000000000073c6 */ /* 0x004ea20000000000 */
[----:B------:R-:W-:Y:S04]  /*4270*/  PRMT R0, RZ, 0x654, R0 ;  /* 0x00000654ff007816 */ /* 0x000fe80000000000 */
[----:B--2---:R2:W-:Y:S01]  /*4280*/  SYNCS.ARRIVE.TRANS64.RED.A1T0 RZ, [R0+URZ], RZ ;  /* 0x000000ff00ff79a7 */ /* 0x0045e200081004ff */
[----:B---3--:R-:W-:Y:S11]  /*4290*/  LOP3.LUT P3, RZ, R26, 0x1, RZ, 0xc0, !PT ;  /* 0x000000011aff7812 */ /* 0x008ff6000786c0ff */
[----:B------:R-:W-:Y:S02]  /*42a0*/  @!UPT UIADD3 URZ, UPT, UPT, URZ, URZ, URZ ;  /* 0x000000fffffff290 */ /* 0x000fe4000fffe0ff */
[----:B------:R-:W-:Y:S02]  /*42b0*/  @P3 MOV R13, R24 ;  /* 0x00000018000d3202 */ /* 0x000fe40000000f00 */
[----:B------:R-:W-:Y:S01]  /*42c0*/  @P3 LOP3.LUT R8, R25, 0xffff, RZ, 0xc0, !PT ;  /* 0x0000ffff19083812 */ /* 0x000fe200078ec0ff */
[----:B--2---:R-:W-:Y:S06]  /*42d0*/  @!P0 BRA `(.L_x_81) ;  /* 0x0000000000a48947 */ /* 0x004fec0003800000 */
[----:B-1----:R-:W-:Y:S01]  /*42e0*/  IMAD.HI.U32 R35, R22, R7, RZ ;  /* 0x0000000716237227 */ /* 0x002fe200078e00ff */
[----:B------:R-:W-:Y:S02]  /*42f0*/  ISETP.NE.AND P0, PT, R6, 0x1, PT ;  /* 0x000000010600780c */ /* 0x000fe40003f05270 */
[----:B------:R-:W-:Y:S01]  /*4300*/  ISETP.NE.AND P2, PT, R72, 0x1, PT ;  /* 0x000000014800780c */ /* 0x000fe20003f45270 */
[----:B----4-:R-:W-:Y:S01]  /*4310*/  IMAD.HI.U32 R34, R19, R16, RZ ;  /* 0x0000001013227227 */ /* 0x010fe200078e00ff */
[----:B------:R-:W-:Y:S02]  /*4320*/  SHF.R.U32.HI R35, RZ, R18, R35 ;  /* 0x00000012ff237219 */ /* 0x000fe40000011623 */
[----:B------:R-:W-:Y:S01]  /*4330*/  ISETP.NE.AND P4, PT, R2, 0x1, PT ;  /* 0x000000010200780c */ /* 0x000fe20003f85270 */
[----:B------:R-:W-:Y:S01]  /*4340*/  IMAD.HI.U32 R36, R13, R16, RZ ;  /* 0x000000100d247227 */ /* 0x000fe200078e00ff */
[----:B------:R-:W-:Y:S02]  /*4350*/  SHF.R.U32.HI R34, RZ, R17, R34 ;  /* 0x00000011ff227219 */ /* 0x000fe40000011622 */
[----:B------:R-:W-:Y:S01]  /*4360*/  SEL R3, R22, R35, !P0 ;  /* 0x0000002316037207 */ /* 0x000fe20004000000 */
[C---:B------:R-:W-:Y:S01]  /*4370*/  IMAD.HI.U32 R35, R8.reuse, R7, RZ ;  /* 0x0000000708237227 */ /* 0x040fe200078e00ff */
[----:B------:R-:W-:Y:S02]  /*4380*/  SEL R11, R19, R34, !P4 ;  /* 0x00000022130b7207 */ /* 0x000fe40006000000 */
[----:B------:R-:W-:Y:S01]  /*4390*/  SHF.R.U32.HI R36, RZ, R17, R36 ;  /* 0x00000011ff247219 */ /* 0x000fe20000011624 */
[----:B------:R-:W-:Y:S01]  /*43a0*/  IMAD.HI.U32 R38, R3, R4, RZ ;  /* 0x0000000403267227 */ /* 0x000fe200078e00ff */
[----:B------:R-:W-:Y:S03]  /*43b0*/  SHF.R.U32.HI R35, RZ, R18, R35 ;  /* 0x00000012ff237219 */ /* 0x000fe60000011623 */
[----:B------:R-:W-:Y:S01]  /*43c0*/  IMAD.HI.U32 R34, R11, R4, RZ ;  /* 0x000000040b227227 */ /* 0x000fe200078e00ff */
[----:B------:R-:W-:Y:S02]  /*43d0*/  @P2 SHF.R.U32.HI R3, RZ, R5, R38 ;  /* 0x00000005ff032219 */ /* 0x000fe40000011626 */
[----:B------:R-:W-:Y:S02]  /*43e0*/  SEL R9, R8, R35, !P0 ;  /* 0x0000002308097207 */ /* 0x000fe40004000000 */
[----:B------:R-:W-:Y:S01]  /*43f0*/  @P2 SHF.R.U32.HI R11, RZ, R5, R34 ;  /* 0x00000005ff0b2219 */ /* 0x000fe20000011622 */
[C---:B------:R-:W-:Y:S01]  /*4400*/  IMAD R10, R72.reuse, R3, RZ ;  /* 0x00000003480a7224 */ /* 0x040fe200078e02ff */
[----:B------:R-:W-:Y:S01]  /*4410*/  SEL R3, R13, R36, !P4 ;  /* 0x000000240d037207 */ /* 0x000fe20006000000 */
[C---:B------:R-:W-:Y:S03]  /*4420*/  IMAD.HI.U32 R14, R9.reuse, R4, RZ ;  /* 0x00000004090e7227 */ /* 0x040fe600078e00ff */
[----:B------:R-:W-:Y:S01]  /*4430*/  ISETP.GE.AND P0, PT, R9, R10, PT ;  /* 0x0000000a0900720c */ /* 0x000fe20003f06270 */
[C---:B------:R-:W-:Y:S01]  /*4440*/  IMAD R12, R72.reuse, R11, RZ ;  /* 0x0000000b480c7224 */ /* 0x040fe200078e02ff */
[-C--:B------:R-:W-:Y:S04]  /*4450*/  SHF.R.U32.HI R14, RZ, R5.reuse, R14 ;  /* 0x00000005ff0e7219 */ /* 0x080fe8000001160e */
[----:B------:R-:W-:Y:S02]  /*4460*/  ISETP.GE.OR P0, PT, R3, R12, P0 ;  /* 0x0000000c0300720c */ /* 0x000fe40000706670 */
[----:B------:R-:W-:Y:S05]  /*4470*/  SEL R15, R9, R14, !P2 ;  /* 0x0000000e090f7207 */ /* 0x000fea0005000000 */
[----:B------:R-:W-:Y:S04]  /*4480*/  IMAD.MOV R14, RZ, RZ, -R15 ;  /* 0x000000ffff0e7224 */ /* 0x000fe800078e0a0f */
[----:B------:R-:W-:Y:S02]  /*4490*/  IMAD R14, R72, R14, R9 ;  /* 0x0000000e480e7224 */ /* 0x000fe400078e0209 */
[C---:B------:R-:W-:Y:S05]  /*44a0*/  @!P0 IMAD.HI.U32 R10, R3.reuse, R4, RZ ;  /* 0x00000004030a8227 */ /* 0x040fea00078e00ff */
[----:B------:R-:W-:Y:S04]  /*44b0*/  @!P0 SHF.R.U32.HI R10, RZ, R5, R10 ;  /* 0x00000005ff0a8219 */ /* 0x000fe8000001160a */
[----:B------:R-:W-:Y:S01]  /*44c0*/  @!P0 SEL R0, R3, R10, !P2 ;  /* 0x0000000a03008207 */ /* 0x000fe20005000000 */
[----:B------:R-:W-:Y:S03]  /*44d0*/  IMAD.MOV R10, RZ, RZ, -R3 ;  /* 0x000000ffff0a7224 */ /* 0x000fe600078e0a03 */
[----:B------:R-:W-:Y:S01]  /*44e0*/  @!P0 IADD3 R15, PT, PT, R15, -R0, RZ ;  /* 0x800000000f0f8210 */ /* 0x000fe20007ffe0ff */
[----:B------:R-:W-:Y:S01]  /*44f0*/  @!P0 IMAD R0, R11, R14, R0 ;  /* 0x0000000e0b008224 */ /* 0x000fe200078e0200 */
[----:B------:R-:W-:Y:S01]  /*4500*/  IADD3 R11, PT, PT, -R9, RZ, RZ ;  /* 0x000000ff090b7210 */ /* 0x000fe20007ffe1ff */
[----:B------:R-:W-:Y:S02]  /*4510*/  IMAD R13, R2, R10, R13 ;  /* 0x0000000a020d7224 */ /* 0x000fe400078e020d */
[----:B------:R-:W-:Y:S02]  /*4520*/  @!P0 IMAD R9, R15, R72, R3 ;  /* 0x000000480f098224 */ /* 0x000fe400078e0203 */
[----:B------:R-:W-:Y:S02]  /*4530*/  @!P0 IMAD.MOV.U32 R3, RZ, RZ, R0 ;  /* 0x000000ffff038224 */ /* 0x000fe400078e0000 */
[----:B------:R-:W-:Y:S02]  /*4540*/  IMAD R8, R6, R11, R8 ;  /* 0x0000000b06087224 */ /* 0x000fe400078e0208 */
[----:B------:R-:W-:Y:S02]  /*4550*/  IMAD R13, R3, R2, R13 ;  /* 0x00000002030d7224 */ /* 0x000fe400078e020d */
[----:B------:R-:W-:Y:S02]  /*4560*/  IMAD R8, R9, R6, R8 ;  /* 0x0000000609087224 */ /* 0x000fe400078e0208 */
.L_x_81:
[----:B------:R-:W-:Y:S05]  /*4570*/  BRA.U UP1, `(.L_x_82) ;  /* 0x0000000101107547 */ /* 0x000fea000b800000 */
[----:B------:R-:W-:Y:S04]  /*4580*/  MOV R0, UR6 ;  /* 0x0000000600007c02 */ /* 0x000fe80008000f00 */
[----:B------:R-:W-:Y:S04]  /*4590*/  SHF.L.U32 R3, R0, 0x1f, RZ ;  /* 0x0000001f00037819 */ /* 0x000fe800000006ff */
[----:B------:R-:W2:Y:S02]  /*45a0*/  SYNCS.PHASECHK.TRANS64.TRYWAIT P0, [UR7+0x148], R3 ;  /* 0x00014803ff0075a7 */ /* 0x000ea40008001107 */
[----:B--2---:R-:W-:Y:S05]  /*45b0*/  @!P0 BRA `(.L_x_83) ;  /* 0x0000006000f08947 */ /* 0x004fea0003800000 */
.L_x_82:
[----:B------:R-:W-:Y:S02]  /*45c0*/  R2UR UR27, R21 ;  /* 0x00000000151b72ca */ /* 0x000fe400000e0000 */
[----:B------:R-:W-:Y:S02]  /*45d0*/  R2UR UR26, R20 ;  /* 0x00000000141a72ca */ /* 0x000fe400000e0000 */
[----:B------:R-:W-:Y:S02]  /*45e0*/  ISETP.NE.U32.AND P2, PT, RZ, UR4, PT ;  /* 0x00000004ff007c0c */ /* 0x000fe4000bf45070 */
[----:B------:R-:W-:Y:S02]  /*45f0*/  SHF.L.U32 R12, R31, 0x1f, RZ ;  /* 0x0000001f1f0c7819 */ /* 0x000fe400000006ff */
[----:B------:R-:W-:Y:S05]  /*4600*/  ISETP.NE.AND.EX P2, PT, RZ, UR5, PT, P2 ;  /* 0x00000005ff007c0c */ /* 0x000fea000bf45320 */
[----:B------:R-:W-:Y:S02]  /*4610*/  USHF.L.U32 UR27, UR27, 0x7, URZ ;  /* 0x000000071b1b7899 */ /* 0x000fe400080006ff */
[----:B------:R-:W-:Y:S01]  /*4620*/  UIMAD UR26, UR26, 0xc0, URZ ;  /* 0x000000c01a1a78a4 */ /* 0x000fe2000f8e02ff */
[----:B------:R-:W-:Y:S11]  /*4630*/  BRA.U !UP3, `(.L_x_84) ;  /* 0x000000010b347547 */ /* 0x000ff6000b800000 */
[----:B------:R-:W-:Y:S01]  /*4640*/  UPLOP3.LUT UP0, UPT, UPT, UPT, UP2, 0x80, 0x8 ;  /* 0x000000000008789c */ /* 0x000fe20003f0f020 */
[----:B--2---:R-:W-:Y:S02]  /*4650*/  HFMA2 R0, -RZ, RZ, 0, 5.9604644775390625e-08 ;  /* 0x00000001ff007431 */ /* 0x004fe400000001ff */
[----:B------:R-:W-:Y:S03]  /*4660*/  IMAD.MOV.U32 R155, RZ, RZ, 0x1 ;  /* 0x00000001ff9b7424 */ /* 0x000fe600078e00ff */
[----:B------:R-:W-:Y:S05]  /*4670*/  PLOP3.LUT P0, PT, PT, PT, UP0, 0x80, 0x8 ;  /* 0x000000000008781c */ /* 0x000fea0003f0f008 */
[----:B------:R-:W2:Y:S01]  /*4680*/  @UP0 LDCU.64 UR10, c[0x0][0x888] ;  /* 0x00011100ff0a07ac */ /* 0x000ea20008000a00 */
[----:B------:R-:W-:Y:S07]  /*4690*/  @UP0 UIMAD UR8, UR36, UR4, URZ ;  /* 0x00000004240802a4 */ /* 0x000fee000f8e02ff */
[----:B------:R-:W-:Y:S01]  /*46a0*/  @!P0 PRMT R155, R0, 0x7610, R155 ;  /* 0x00007610009b8816 */ /* 0x000fe2000000009b */
[----:B--2---:R-:W-:Y:S03]  /*46b0*/  @UP0 UIMAD.WIDE UR10, UR8, 0x4, UR10 ;  /* 0x00000004080a08a5 */ /* 0x004fe6000f8e020a */
[----:B------:R-:W2:Y:S03]  /*46c0*/  @!UP0 LDCU UR8, c[0x0][0x880] ;  /* 0x00011000ff0887ac */ /* 0x000ea60008000800 */
[----:B------:R-:W-:Y:S01]  /*46d0*/  IMAD.U32 R10, RZ, RZ, UR10 ;  /* 0x0000000aff0a7e24 */ /* 0x000fe2000f8e00ff */
[----:B------:R-:W-:Y:S05]  /*46e0*/  MOV R11, UR11 ;  /* 0x0000000b000b7c02 */ /* 0x000fea0008000f00 */
[----:B-----5:R3:W5:Y:S02]  /*46f0*/  @P0 LDG.E R81, desc[UR46][R10.64] ;  /* 0x0000002e0a510981 */ /* 0x020764000c1e1900 */
[----:B--23--:R-:W-:Y:S07]  /*4700*/  @!P0 IMAD.U32 R81, RZ, RZ, UR8 ;  /* 0x00000008ff518e24 */ /* 0x00cfee000f8e00ff */
.L_x_84:
[----:B-----5:R-:W-:Y:S01]  /*4710*/  @!P2 FSETP.EQ.AND P0, PT, R81, RZ, PT ;  /* 0x000000ff5100a20b */ /* 0x020fe20003f02000 */
[----:B------:R-:W-:Y:S01]  /*4720*/  @!UPT UIADD3 URZ, UPT, UPT, URZ, URZ, URZ ;  /* 0x000000fffffff290 */ /* 0x000fe2000fffe0ff */
[----:B------:R-:W-:Y:S11]  /*4730*/  @!P2 BRA `(.L_x_85) ;  /* 0x000000000014a947 */ /* 0x000ff60003800000 */
[----:B------:R-:W-:Y:S02]  /*4740*/  LOP3.LUT P2, RZ, R155, 0xff, RZ, 0xc0, !PT ;  /* 0x000000ff9bff7812 */ /* 0x000fe4000784c0ff */
[----:B------:R-:W-:Y:S04]  /*4750*/  PLOP3.LUT P0, PT, PT, PT, UP0, 0x80, 0x8 ;  /* 0x000000000008781c */ /* 0x000fe80003f0f008 */
[----:B------:R-:W-:Y:S07]  /*4760*/  PLOP3.LUT P0, PT, P0, PT, PT, 0x8, 0x80 ;  /* 0x000000000080781c */ /* 0x000fee000070e170 */
[----:B------:R-:W-:Y:S11]  /*4770*/  @P2 FSETP.EQ.AND P0, PT, R81, RZ, PT ;  /* 0x000000ff5100220b */ /* 0x000ff60003f02000 */
[----:B------:R-:W-:Y:S02]  /*4780*/  @!UPT UIADD3 URZ, UPT, UPT, URZ, URZ, URZ ;  /* 0x000000fffffff290 */ /* 0x000fe4000fffe0ff */
.L_x_85:
[----:B------:R-:W3:Y:S01]  /*4790*/  SYNCS.PHASECHK.TRANS64.TRYWAIT P2, [UR7+0x128], R12 ;  /* 0x0001280cff0075a7 */ /* 0x000ee20008041107 */
[----:B------:R-:W-:Y:S04]  /*47a0*/  ELECT P4, URZ, PT ;  /* 0x0000000000ff782f */ /* 0x000fe80003880000 */
[----:B------:R-:W-:Y:S11]  /*47b0*/  PLOP3.LUT P4, PT, P0, P4, PT, 0xf2, 0x2f ;  /* 0x00000000002f781c */ /* 0x000ff60000789e72 */
[----:B------:R-:W-:Y:S02]  /*47c0*/  @!UPT UIADD3 URZ, UPT, UPT, URZ, URZ, URZ ;  /* 0x000000fffffff290 */ /* 0x000fe4000fffe0ff */
[----:B-1----:R-:W-:Y:S05]  /*47d0*/  @!P4 IADD3 R9, P0, PT, R32, 0x580, RZ ;  /* 0x000005802009c810 */ /* 0x002fea0007f1e0ff */
[----:B--2---:R-:W-:Y:S01]  /*47e0*/  @!P4 IMAD.X R0, RZ, RZ, R33, P0 ;  /* 0x000000ffff00c224 */ /* 0x004fe200000e0621 */
[----:B---3--:R-:W-:Y:S07]  /*47f0*/  @!P2 BRA `(.L_x_86) ;  /* 0x000000600078a947 */ /* 0x008fee0003800000 */
.L_x_186:
[----:B------:R-:W-:Y:S01]  /*4800*/  @!P4 R2UR UR8, R0 ;  /* 0x000000000008c2ca */ /* 0x000fe200000e0000 */
[----:B------:R-:W-:Y:S01]  /*4810*/  VOTEU.ALL UP1, P4 ;  /* 0x0000000000ff7886 */ /* 0x000fe20002020000 */
[----:B------:R-:W-:Y:S01]  /*4820*/  @!P4 R2UR UR9, R9 ;  /* 0x000000000909c2ca */ /* 0x000fe200000e0000 */
[----:B------:R-:W-:Y:S01]  /*4830*/  @!P4 IMAD.MOV.U32 R0, RZ, RZ, 0x4000 ;  /* 0x00004000ff00c424 */ /* 0x000fe200078e00ff */
[----:B------:R-:W-:Y:S01]  /*4840*/  UMOV UR10, 0x0 ;  /* 0x00000000000a7882 */ /* 0x000fe20000000000 */
[----:B------:R-:W-:Y:S01]  /*4850*/  UMOV UR11, 0x10000000 ;  /* 0x10000000000b7882 */ /* 0x000fe20000000000 */
[----:B------:R-:W-:Y:S01]  /*4860*/  @!UP1 UIADD3 UR24, UPT, UPT, UR7, 0x400, URZ ;  /* 0x0000040007189890 */ /* 0x000fe2000fffe0ff */
[----:B------:R-:W-:Y:S01]  /*4870*/  @!P4 IADD3 R21, P0, PT, R32, 0x580, RZ ;  /* 0x000005802015c810 */ /* 0x000fe20007f1e0ff */
[----:B------:R-:W-:Y:S01]  /*4880*/  VOTEU.ALL UP1, P4 ;  /* 0x0000000000ff7886 */ /* 0x000fe20002020000 */
[----:B------:R-:W-:Y:S03]  /*4890*/  UMOV UR28, UR36 ;  /* 0x00000024001c7c82 */ /* 0x000fe60008000000 */
[----:B------:R-:W-:Y:S02]  /*48a0*/  @!P4 IMAD.X R20, RZ, RZ, R33, P0 ;  /* 0x000000ffff14c224 */ /* 0x000fe400000e0621 */
[----:B------:R-:W-:Y:S01]  /*48b0*/  IMAD.U32 R11, RZ, RZ, UR8 ;  /* 0x00000008ff0b7e24 */ /* 0x000fe2000f8e00ff */
[----:B------:R-:W-:Y:S01]  /*48c0*/  UPRMT UR8, UR37, 0x654, UR25 ;  /* 0x0000065425087896 */ /* 0x000fe20008000019 */
[----:B------:R-:W-:Y:S03]  /*48d0*/  IMAD.U32 R10, RZ, RZ, UR9 ;  /* 0x00000009ff0a7e24 */ /* 0x000fe6000f8e00ff */
[----:B------:R-:W-:Y:S02]  /*48e0*/  @!P4 R2UR UR15, R11 ;  /* 0x000000000b0fc2ca */ /* 0x000fe400000e0000 */
[----:B------:R-:W-:Y:S11]  /*48f0*/  @!P4 R2UR UR14, R10 ;  /* 0x000000000a0ec2ca */ /* 0x000ff600000e0000 */
[----:B------:R-:W-:Y:S02]  /*4900*/  @!UPT UIADD3 URZ, UPT, UPT, URZ, URZ, URZ ;  /* 0x000000fffffff290 */ /* 0x000fe4000fffe0ff */
[----:B------:R2:W-:Y:S01]  /*4910*/  @!UP1 UTMALDG.3D [UR24], [UR14], desc[UR10] ;  /* 0x00000a180e0095b4 */ /* 0x0005e20008011000 */
[----:B------:R2:W-:Y:S01]  /*4920*/  @!P4 SYNCS.ARRIVE.TRANS64.RED.A0TR RZ, [UR7+0x110], R0 ;  /* 0x00011000ffffc9a7 */ /* 0x0005e20008300407 */
[----:B------:R-:W-:Y:S01]  /*4930*/  SYNCS.ARRIVE.TRANS64.RED.A1T0 RZ, [UR8], RZ ;  /* 0x000000ffffff79a7 */ /* 0x000fe20008100408 */
[----:B------:R-:W3:Y:S02]  /*4940*/  SYNCS.PHASECHK.TRANS64.TRYWAIT P2, [UR7+0x130], R12 ;  /* 0x0001300cff0075a7 */ /* 0x000ee40008041107 */
[----:B--23--:R-:W-:Y:S05]  /*4950*/  @!P2 BRA `(.L_x_87) ;  /* 0x000000600038a947 */ /* 0x00cfea0003800000 */
.L_x_188:
[----:B------:R-:W2:Y:S01]  /*4960*/  LDC.64 R14, c[0x0][0xb10] ;  /* 0x0002c400ff0e7b82 */ /* 0x000ea20000000a00 */
[----:B------:R-:W-:Y:S01]  /*4970*/  @!P4 R2UR UR8, R20 ;  /* 0x000000001408c2ca */ /* 0x000fe200000e0000 */
[----:B------:R-:W-:Y:S01]  /*4980*/  VOTEU.ALL UP1, P4 ;  /* 0x0000000000ff7886 */ /* 0x000fe20002020000 */
[----:B------:R-:W-:Y:S01]  /*4990*/  @!P4 R2UR UR9, R21 ;  /* 0x000000001509c2ca */ /* 0x000fe200000e0000 */
[----:B------:R-:W-:Y:S01]  /*49a0*/  UMOV UR10, 0x0 ;  /* 0x00000000000a7882 */ /* 0x000fe20000000000 */
[----:B------:R-:W-:Y:S03]  /*49b0*/  UMOV UR11, 0x10000000 ;  /* 0x10000000000b7882 */ /* 0x000fe60000000000 */
[----:B------:R-:W3:Y:S01]  /*49c0*/  LDC.64 R10, c[0x0][0xb18] ;  /* 0x0002c600ff0a7b82 */ /* 0x000ee20000000a00 */
[----:B------:R-:W-:Y:S01]  /*49d0*/  @!UP1 UIADD3 UR18, UPT, UPT, UR26, 0x40, URZ ;  /* 0x000000401a129890 */ /* 0x000fe2000fffe0ff */
[----:B------:R-:W-:Y:S01]  /*49e0*/  @P3 SHF.R.U32.HI R28, RZ, 0x10, R25 ;  /* 0x00000010ff1c3819 */ /* 0x000fe20000011619 */
[----:B------:R-:W-:Y:S01]  /*49f0*/  @!UP1 UIADD3 UR16, UPT, UPT, UR7, 0x4400, URZ ;  /* 0x0000440007109890 */ /* 0x000fe2000fffe0ff */
[----:B------:R-:W-:Y:S01]  /*4a00*/  VIADD R30, R30, 0x1 ;  /* 0x000000011e1e7836 */ /* 0x000fe20000000000 */
[----:B------:R-:W-:Y:S03]  /*4a10*/  VOTEU.ALL UP1, P4 ;  /* 0x0000000000ff7886 */ /* 0x000fe60002020000 */
[----:B------:R-:W5:Y:S01]  /*4a20*/  @!P1 LDC R0, c[0x0][0xb20] ;  /* 0x0002c800ff009b82 */ /* 0x000f620000000800 */
[----:B------:R-:W-:Y:S01]  /*4a30*/  UMOV UR19, UR27 ;  /* 0x0000001b00137c82 */ /* 0x000fe20008000000 */
[----:B------:R-:W-:Y:S01]  /*4a40*/  IMAD.U32 R21, RZ, RZ, UR8 ;  /* 0x00000008ff157e24 */ /* 0x000fe2000f8e00ff */
[----:B------:R-:W-:Y:S05]  /*4a50*/  UMOV UR20, UR36 ;  /* 0x0000002400147c82 */ /* 0x000fea0008000000 */
[----:B-1----:R-:W1:Y:S01]  /*4a60*/  @!P1 LDC R3, c[0x0][0xb0c] ;  /* 0x0002c300ff039b82 */ /* 0x002e620000000800 */
[----:B------:R-:W-:Y:S01]  /*4a70*/  IMAD.U32 R20, RZ, RZ, UR9 ;  /* 0x00000009ff147e24 */ /* 0x000fe2000f8e00ff */
[----:B------:R-:W-:Y:S01]  /*4a80*/  UPRMT UR8, UR37, 0x654, UR17 ;  /* 0x0000065425087896 */ /* 0x000fe20008000011 */
[----:B------:R-:W-:Y:S03]  /*4a90*/  @!P4 R2UR UR15, R21 ;  /* 0x00000000150fc2ca */ /* 0x000fe600000e0000 */
[----:B------:R-:W-:Y:S01]  /*4aa0*/  @!P4 R2UR UR14, R20 ;  /* 0x00000000140ec2ca */ /* 0x000fe200000e0000 */
[----:B------:R-:W-:Y:S11]  /*4ab0*/  @!P4 IMAD.MOV.U32 R20, RZ, RZ, 0x4000 ;  /* 0x00004000ff14c424 */ /* 0x000ff600078e00ff */
[----:B------:R-:W-:Y:S01]  /*4ac0*/  @!UPT UIADD3 URZ, UPT, UPT, URZ, URZ, URZ ;  /* 0x000000fffffff290 */ /* 0x000fe2000fffe0ff */
[----:B------:R1:W-:Y:S01]  /*4ad0*/  @!UP1 UTMALDG.3D [UR16], [UR14], desc[UR10] ;  /* 0x00000a100e0095b4 */ /* 0x0003e20008011000 */
[----:B------:R1:W-:Y:S02]  /*4ae0*/  @!P4 SYNCS.ARRIVE.TRANS64.RED.A0TR RZ, [UR7+0x118], R20 ;  /* 0x00011814ffffc9a7 */ /* 0x0003e40008300407 */
[----:B-1----:R-:W-:Y:S01]  /*4af0*/  @!P1 ISETP.NE.AND P2, PT, R3, 0x1, PT ;  /* 0x000000010300980c */ /* 0x002fe20003f45270 */
[C---:B--2---:R-:W-:Y:S01]  /*4b00*/  @!P1 IMAD.HI.U32 R14, R13.reuse, R14, RZ ;  /* 0x0000000e0d0e9227 */ /* 0x044fe200078e00ff */
[----:B---3--:R-:W-:Y:S03]  /*4b10*/  @!P1 ISETP.NE.AND P0, PT, R10, 0x1, PT ;  /* 0x000000010a00980c */ /* 0x008fe60003f05270 */
[C---:B------:R-:W-:Y:S01]  /*4b20*/  @!P1 IMAD.HI.U32 R11, R8.reuse, R11, RZ ;  /* 0x0000000b080b9227 */ /* 0x040fe200078e00ff */
[----:B------:R-:W-:Y:S04]  /*4b30*/  @!P1 SHF.R.U32.HI R14, RZ, R15, R14 ;  /* 0x0000000fff0e9219 */ /* 0x000fe8000001160e */
[----:B-----5:R-:W-:Y:S01]  /*4b40*/  @!P1 SHF.R.U32.HI R9, RZ, R0, R11 ;  /* 0x00000000ff099219 */ /* 0x020fe2000001160b */
[----:B------:R-:W-:Y:S01]  /*4b50*/  SYNCS.ARRIVE.TRANS64.RED.A1T0 RZ, [UR8], RZ ;  /* 0x000000ffffff79a7 */ /* 0x000fe20008100408 */
[----:B------:R-:W-:Y:S02]  /*4b60*/  @!P1 SEL R14, R13, R14, !P2 ;  /* 0x0000000e0d0e9207 */ /* 0x000fe40005000000 */
[----:B------:R-:W-:Y:S01]  /*4b70*/  @!P1 SEL R9, R8, R9, !P0 ;  /* 0x0000000908099207 */ /* 0x000fe20004000000 */
[----:B------:R-:W1:Y:S04]  /*4b80*/  SYNCS.PHASECHK.TRANS64.TRYWAIT P5, [UR7+0x138], R12 ;  /* 0x0001380cff0075a7 */ /* 0x000e6800080a1107 */
[----:B------:R-:W-:Y:S02]  /*4b90*/  @!P1 IMAD.IADD R0, R9, 0x1, -R14 ;  /* 0x0000000109009824 */ /* 0x000fe400078e0a0e */
[----:B------:R-:W-:Y:S02]  /*4ba0*/  @!P1 IMAD.IADD R9, R14, 0x1, -R9 ;  /* 0x000000010e099824 */ /* 0x000fe400078e0a09 */
[----:B------:R-:W-:Y:S02]  /*4bb0*/  @!P1 IMAD R13, R0, R3, R13 ;  /* 0x00000003000d9224 */ /* 0x000fe400078e020d */
[----:B------:R-:W-:Y:S01]  /*4bc0*/  @!P1 IMAD R8, R9, R10, R8 ;  /* 0x0000000a09089224 */ /* 0x000fe200078e0208 */
[----:B-1----:R-:W-:Y:S06]  /*4bd0*/  @!P5 BRA `(.L_x_88) ;  /* 0x0000005c00b0d947 */ /* 0x002fec0003800000 */
.L_x_190:
[----:B-1----:R-:W-:Y:S01]  /*4be0*/  @!P4 IADD3 R3, P0, PT, R32, 0x580, RZ ;  /* 0x000005802003c810 */ /* 0x002fe20007f1e0ff */
[----:B------:R-:W-:Y:S01]  /*4bf0*/  VOTEU.ALL UP1, P4 ;  /* 0x0000000000ff7886 */ /* 0x000fe20002020000 */
[----:B------:R-:W-:Y:S01]  /*4c00*/  UMOV UR18, 0x0 ;  /* 0x0000000000127882 */ /* 0x000fe20000000000 */
[----:B------:R-:W-:Y:S01]  /*4c10*/  UMOV UR19, 0x10000000 ;  /* 0x1000000000137882 */ /* 0x000fe20000000000 */
[----:B------:R-:W-:Y:S01]  /*4c20*/  @!P4 R2UR UR9, R3 ;  /* 0x000000000309c2ca */ /* 0x000fe200000e0000 */
[----:B------:R-:W-:Y:S01]  /*4c30*/  @!P4 IMAD.X R0, RZ, RZ, R33, P0 ;  /* 0x000000ffff00c224 */ /* 0x000fe200000e0621 */
[----:B------:R-:W-:Y:S01]  /*4c40*/  @!UP1 UIADD3 UR10, UPT, UPT, UR26, 0x80, URZ ;  /* 0x000000801a0a9890 */ /* 0x000fe2000fffe0ff */
[----:B------:R-:W-:Y:S01]  /*4c50*/  ISETP.NE.AND P0, PT, R30, 0x2, PT ;  /* 0x000000021e00780c */ /* 0x000fe20003f05270 */
[----:B------:R-:W-:Y:S01]  /*4c60*/  UMOV UR11, UR27 ;  /* 0x0000001b000b7c82 */ /* 0x000fe20008000000 */
[----:B------:R-:W-:Y:S01]  /*4c70*/  UMOV UR12, UR36 ;  /* 0x00000024000c7c82 */ /* 0x000fe20008000000 */
[----:B------:R-:W-:Y:S01]  /*4c80*/  @!P4 R2UR UR8, R0 ;  /* 0x000000000008c2ca */ /* 0x000fe200000e0000 */
[----:B------:R-:W-:Y:S01]  /*4c90*/  IMAD.IADD R20, R8, 0x1, R154 ;  /* 0x0000000108147824 */ /* 0x000fe200078e029a */
[----:B------:R-:W-:Y:S01]  /*4ca0*/  @P3 R2UR UR36, R28 ;  /* 0x000000001c2432ca */ /* 0x000fe200000e0000 */
[----:B------:R-:W-:Y:S01]  /*4cb0*/  IMAD.IADD R21, R13, 0x1, R156 ;  /* 0x000000010d157824 */ /* 0x000fe200078e029c */
[----:B------:R-:W-:Y:S02]  /*4cc0*/  SEL R0, RZ, 0x1, P0 ;  /* 0x00000001ff007807 */ /* 0x000fe40000000000 */
[----:B------:R-:W-:Y:S01]  /*4cd0*/  LOP3.LUT R31, R31, 0x1, RZ, 0x3c, !PT ;  /* 0x000000011f1f7812 */ /* 0x000fe200078e3cff */
[----:B------:R-:W-:Y:S01]  /*4ce0*/  IMAD.U32 R10, RZ, RZ, UR9 ;  /* 0x00000009ff0a7e24 */ /* 0x000fe2000f8e00ff */
[----:B------:R-:W-:Y:S01]  /*4cf0*/  @!UP1 UIADD3 UR9, UPT, UPT, UR7, 0x120, URZ ;  /* 0x0000012007099890 */ /* 0x000fe2000fffe0ff */
[----:B------:R-:W-:Y:S02]  /*4d00*/  LOP3.LUT R29, R29, R0, RZ, 0x3c, !PT ;  /* 0x000000001d1d7212 */ /* 0x000fe400078e3cff */
[----:B------:R-:W-:Y:S02]  /*4d10*/  SEL R30, R30, RZ, P0 ;  /* 0x000000ff1e1e7207 */ /* 0x000fe40000000000 */
[----:B------:R-:W-:Y:S01]  /*4d20*/  IMAD.U32 R11, RZ, RZ, UR8 ;  /* 0x00000008ff0b7e24 */ /* 0x000fe2000f8e00ff */
[----:B------:R-:W-:Y:S01]  /*4d30*/  @!P4 R2UR UR14, R10 ;  /* 0x000000000a0ec2ca */ /* 0x000fe200000e0000 */
[----:B------:R-:W-:Y:S01]  /*4d40*/  @!UP1 UIADD3 UR8, UPT, UPT, UR7, 0x8400, URZ ;  /* 0x0000840007089890 */ /* 0x000fe2000fffe0ff */
[----:B------:R-:W-:Y:S02]  /*4d50*/  VOTEU.ALL UP1, P4 ;  /* 0x0000000000ff7886 */ /* 0x000fe40002020000 */
[----:B------:R-:W-:Y:S11]  /*4d60*/  @!P4 R2UR UR15, R11 ;  /* 0x000000000b0fc2ca */ /* 0x000ff600000e0000 */
[----:B------:R-:W-:Y:S02]  /*4d70*/  @!UPT UIADD3 URZ, UPT, UPT, URZ, URZ, URZ ;  /* 0x000000fffffff290 */ /* 0x000fe4000fffe0ff */
[----:B------:R2:W-:Y:S01]  /*4d80*/  @!UP1 UTMALDG.3D [UR8], [UR14], desc[UR18] ;  /* 0x000012080e0095b4 */ /* 0x0005e20008011000 */
[----:B------:R2:W-:Y:S01]  /*4d90*/  @!P4 SYNCS.ARRIVE.TRANS64.RED.A0TR RZ, [UR7+0x120], R23 ;  /* 0x00012017ffffc9a7 */ /* 0x0005e20008300407 */
[----:B------:R-:W-:Y:S01]  /*4da0*/  UPLOP3.LUT UP1, UPT, UPT, UPT, UPT, 0x80, 0x8 ;  /* 0x000000000008789c */ /* 0x000fe20003f2f070 */
[----:B------:R-:W-:Y:S01]  /*4db0*/  SYNCS.ARRIVE.TRANS64.RED.A1T0 RZ, [UR13], RZ ;  /* 0x000000ffffff79a7 */ /* 0x000fe2000810040d */
[----:B------:R-:W-:Y:S09]  /*4dc0*/  @P3 BRA `(.L_x_89) ;  /* 0xfffffff000f03947 */ /* 0x000ff2000383ffff */
[----:B------:R-:W-:-:S04]  /*4dd0*/  SHF.L.U32 R3, R31, 0x1f, RZ ;  /* 0x0000001f1f037819 */ /* 0x000fc800000006ff */
[----:B------:R-:W1:Y:S02]  /*4de0*/  SYNCS.PHASECHK.TRANS64.TRYWAIT P0, [UR7+0x128], R3 ;  /* 0x00012803ff0075a7 */ /* 0x000e640008001107 */
[----:B-1----:R-:W-:Y:S05]  /*4df0*/  @!P0 BRA `(.L_x_90) ;  /* 0x0000005c00408947 */ /* 0x002fea0003800000 */
.L_x_192:
[----:B------:R-:W3:Y:S02]  /*4e00*/  SYNCS.PHASECHK.TRANS64.TRYWAIT P0, [UR7+0x130], R3 ;  /* 0x00013003ff0075a7 */ /* 0x000ee40008001107 */
[----:B---3--:R-:W-:Y:S05]  /*4e10*/  @!P0 BRA `(.L_x_91) ;  /* 0x0000005c00508947 */ /* 0x008fea0003800000 */
.L_x_194:
[----:B-1----:R-:W-:-:S07]  /*4e20*/  MOV R0, UR7 ;  /* 0x0000000700007c02 */ /* 0x002fce0008000f00 */
.L_x_92:
[----:B-1----:R-:W-:-:S04]  /*4e30*/  SHF.L.U32 R3, R31, 0x1f, RZ ;  /* 0x0000001f1f037819 */ /* 0x002fc800000006ff */
[----:B------:R1:W3:Y:S03]  /*4e40*/  SYNCS.PHASECHK.TRANS64.TRYWAIT P0, [R0+URZ+0x138], R3 ;  /* 0x00013803000075a7 */ /* 0x0002e600080011ff */
[----:B---3--:R-:W-:Y:S05]  /*4e50*/  @!P0 NANOSLEEP.SYNCS 0x989680 ;  /* 0x009896800000895d */ /* 0x008fea0003900000 */
[----:B------:R-:W3:Y:S02]  /*4e60*/  @!P0 SYNCS.PHASECHK.TRANS64 P0, [R0+URZ+0x138], R3 ;  /* 0x00013803000085a7 */ /* 0x000ee400080010ff */
[----:B--23--:R-:W-:Y:S05]  /*4e70*/  @P0 EXIT ;  /* 0x000000000000094d */ /* 0x00cfea0003800000 */
[----:B------:R-:W-:Y:S05]  /*4e80*/  BRA `(.L_x_92) ;  /* 0xfffffffc00e87947 */ /* 0x000fea000383ffff */
.L_x_79:
[----:B------:R-:W-:-:S06]  /*4e90*/  UISETP.GE.AND UP1, UPT, UR8, 0x4, UPT ;  /* 0x000000040800788c */ /* 0x000fcc000bf26270 */
[----:B------:R-:W-:-:S13]  /*4ea0*/  PLOP3.LUT P0, PT, PT, PT, UP1, 0x80, 0x8 ;  /* 0x000000000008781c */ /* 0x000fda0003f0f018 */
[----:B------:R-:W-:Y:S05]  /*4eb0*/  @!P0 EXIT ;  /* 0x000000000000894d */ /* 0x000fea0003800000 */
[----:B------:R-:W-:Y:S01]  /*4ec0*/  BAR.SYNC.DEFER_BLOCKING 0x6, 0xa0 ;  /* 0x0182800000007b1d */ /* 0x000fe20000010000 */
[C---:B------:R-:W-:Y:S01]  /*4ed0*/  IMAD.SHL.U32 R5, R170.reuse, 0x40, RZ ;  /* 0x00000040aa057824 */ /* 0x040fe200078e00ff */
[C---:B------:R-:W-:Y:S01]  /*4ee0*/  LOP3.LUT R161, R170.reuse, 0x1, RZ, 0xc0, !PT ;  /* 0x00000001aaa17812 */ /* 0x040fe200078ec0ff */
[C---:B------:R-:W-:Y:S02]  /*4ef0*/  IMAD.U32 R2, R170.reuse, 0x10000, RZ ;  /* 0x00010000aa027824 */ /* 0x040fe400078e00ff */
[----:B------:R-:W-:Y:S02]  /*4f00*/  HFMA2 R167, -RZ, RZ, 0, 5.9604644775390625e-08 ;  /* 0x00000001ffa77431 */ /* 0x000fe400000001ff */
[----:B------:R-:W-:Y:S01]  /*4f10*/  IMAD.SHL.U32 R160, R170, 0x8, RZ ;  /* 0x00000008aaa07824 */ /* 0x000fe200078e00ff */
[----:B------:R-:W-:Y:S01]  /*4f20*/  UMOV UR48, 0x400 ;  /* 0x0000040000307882 */ /* 0x000fe20000000000 */
[----:B------:R-:W1:Y:S01]  /*4f30*/  LDC R159, c[0x0][0x370] ;  /* 0x0000dc00ff9f7b82 */ /* 0x000e620000000800 */
[----:B------:R-:W-:Y:S01]  /*4f40*/  ULEA UR48, UR37, UR48, 0x18 ;  /* 0x0000003025307291 */ /* 0x000fe2000f8ec0ff */
[----:B------:R-:W-:Y:S01]  /*4f50*/  ISETP.NE.U32.AND P0, PT, R161, 0x1, PT ;  /* 0x00000001a100780c */ /* 0x000fe20003f05070 */
[----:B------:R-:W-:Y:S01]  /*4f60*/  IMAD.MOV.U32 R169, RZ, RZ, 0x2 ;  /* 0x00000002ffa97424 */ /* 0x000fe200078e00ff */
[----:B------:R-:W-:Y:S01]  /*4f70*/  LOP3.LUT R7, R5, 0x1c0, RZ, 0xc0, !PT ;  /* 0x000001c005077812 */ /* 0x000fe200078ec0ff */
[----:B------:R-:W-:Y:S01]  /*4f80*/  UIADD3 UR4, UPT, UPT, UR48, 0x400, URZ ;  /* 0x0000040030047890 */ /* 0x000fe2000fffe0ff */
[----:B------:R-:W-:Y:S01]  /*4f90*/  LOP3.LUT R2, R2, 0x600000, RZ, 0xc0, !PT ;  /* 0x0060000002027812 */ /* 0x000fe200078ec0ff */
[----:B------:R-:W-:Y:S01]  /*4fa0*/  IMAD.MOV.U32 R168, RZ, RZ, 0x4 ;  /* 0x00000004ffa87424 */ /* 0x000fe200078e00ff */
[----:B------:R-:W2:Y:S01]  /*4fb0*/  LDC R74, c[0x0][0xb0c] ;  /* 0x0002c300ff4a7b82 */ /* 0x000ea20000000800 */
[----:B------:R-:W-:Y:S01]  /*4fc0*/  R2P PR, R170, 0x6 ;  /* 0x00000006aa007804 */ /* 0x000fe20000000000 */
[----:B------:R-:W-:Y:S01]  /*4fd0*/  IMAD.MOV.U32 R79, RZ, RZ, RZ ;  /* 0x000000ffff4f7224 */ /* 0x000fe200078e00ff */
[----:B------:R-:W-:Y:S01]  /*4fe0*/  LOP3.LUT R160, R7, 0x38, R160, 0xf8, !PT ;  /* 0x0000003807a07812 */ /* 0x000fe200078ef8a0 */
[----:B------:R-:W-:Y:S01]  /*4ff0*/  IMAD.MOV.U32 R166, RZ, RZ, RZ ;  /* 0x000000ffffa67224 */ /* 0x000fe200078e00ff */
[----:B------:R-:W-:Y:S01]  /*5000*/  P2R R0, PR, RZ, 0x1 ;  /* 0x00000001ff007803 */ /* 0x000fe20000000000 */
[----:B------:R-:W-:Y:S01]  /*5010*/  IMAD.MOV.U32 R173, RZ, RZ, RZ ;  /* 0x000000ffffad7224 */ /* 0x000fe200078e00ff */
[----:B------:R-:W-:Y:S01]  /*5020*/  LOP3.LUT R160, R160, 0x1e00, R5, 0xf8, !PT ;  /* 0x00001e00a0a07812 */ /* 0x000fe200078ef805 */
[----:B------:R-:W4:Y:S01]  /*5030*/  LDC R157, c[0x0][0xb20] ;  /* 0x0002c800ff9d7b82 */ /* 0x000f220000000800 */
[----:B------:R-:W3:Y:S01]  /*5040*/  LDS R3, [UR48+0x1e0] ;  /* 0x0001e030ff037984 */ /* 0x000ee20008000800 */
[----:B------:R-:W-:Y:S01]  /*5050*/  LOP3.LUT R170, R170, 0x60, RZ, 0xc0, !PT ;  /* 0x00000060aaaa7812 */ /* 0x000fe200078ec0ff */
[----:B------:R-:W-:Y:S01]  /*5060*/  IMAD.U32 R163, RZ, RZ, UR4 ;  /* 0x00000004ffa37e24 */ /* 0x000fe2000f8e00ff */
[----:B------:R-:W-:Y:S01]  /*5070*/  MOV R165, RZ ;  /* 0x000000ff00a57202 */ /* 0x000fe20000000f00 */
[----:B------:R-:W1:Y:S01]  /*5080*/  LDCU.64 UR52, c[0x0][0x348] ;  /* 0x00006900ff3477ac */ /* 0x000e620008000a00 */
[----:B------:R-:W-:-:S02]  /*5090*/  SEL R169, R169, 0xfffffffe, !P1 ;  /* 0xfffffffea9a97807 */ /* 0x000fc40004800000 */
[----:B------:R-:W1:Y:S01]  /*50a0*/  LDC R73, c[0x0][0xb30] ;  /* 0x0002cc00ff497b82 */ /* 0x000e620000000800 */
[----:B------:R-:W-:Y:S01]  /*50b0*/  SEL R168, R168, 0xfffffffc, !P2 ;  /* 0xfffffffca8a87807 */ /* 0x000fe20005000000 */
[----:B------:R-:W1:Y:S01]  /*50c0*/  LDCU.64 UR38, c[0x0][0x888] ;  /* 0x00011100ff2677ac */ /* 0x000e620008000a00 */
[----:B------:R-:W1:Y:S05]  /*50d0*/  LDCU.64 UR44, c[0x0][0x890] ;  /* 0x00011200ff2c77ac */ /* 0x000e6a0008000a00 */
[----:B------:R-:W1:Y:S01]  /*50e0*/  LDC.64 R152, c[0x0][0xb10] ;  /* 0x0002c400ff987b82 */ /* 0x000e620000000a00 */
[----:B------:R-:W-:Y:S01]  /*50f0*/  UMOV UR50, URZ ;  /* 0x000000ff00327c82 */ /* 0x000fe20008000000 */
[----:B------:R-:W-:-:S06]  /*5100*/  UMOV UR49, URZ ;  /* 0x000000ff00317c82 */ /* 0x000fcc0008000000 */
[----:B------:R-:W1:Y:S08]  /*5110*/  LDC.64 R70, c[0x0][0xb18] ;  /* 0x0002c600ff467b82 */ /* 0x000e700000000a00 */
[----:B------:R-:W1:Y:S08]  /*5120*/  LDC.64 R68, c[0x0][0xb28] ;  /* 0x0002ca00ff447b82 */ /* 0x000e700000000a00 */
[----:B------:R-:W1:Y:S01]  /*5130*/  LDC.64 R150, c[0x0][0x8b0] ;  /* 0x00022c00ff967b82 */ /* 0x000e620000000a00 */
[----:B---3--:R-:W-:-:S07]  /*5140*/  IMAD.IADD R2, R3, 0x1, R2 ;  /* 0x0000000103027824 */ /* 0x008fce00078e0202 */
[----:B------:R-:W3:Y:S08]  /*5150*/  LDC.64 R148, c[0x0][0x8a8] ;  /* 0x00022a00ff947b82 */ /* 0x000ef00000000a00 */
[----:B--2-4-:R-:W1:Y:S02]  /*5160*/  LDC R158, c[0x0][0x374] ;  /* 0x0000dd00ff9e7b82 */ /* 0x014e640000000800 */
.L_x_129:
[----:B------:R-:W-:Y:S02]  /*5170*/  LEA R0, R173, UR48, 0x3 ;  /* 0x00000030ad007c11 */ /* 0x000fe4000f8e18ff */
[----:B------:R-:W-:Y:S02]  /*5180*/  SHF.L.U32 R3, R165, 0x1f, RZ ;  /* 0x0000001fa5037819 */ /* 0x000fe400000006ff */
[----:B-1----:R-:W-:Y:S02]  /*5190*/  LEA R16, R173, UR48, 0x4 ;  /* 0x00000030ad107c11 */ /* 0x002fe4000f8e20ff */
[----:B------:R-:W2:Y:S02]  /*51a0*/  SYNCS.PHASECHK.TRANS64.TRYWAIT P0, [R0+URZ+0x150], R3 ;  /* 0x00015003000075a7 */ /* 0x000ea400080011ff */
[----:B--23--:R-:W-:Y:S05]  /*51b0*/  @!P0 BRA `(.L_x_93) ;  /* 0x0000005800808947 */ /* 0x00cfea0003800000 */
.L_x_195:
[----:B------:R-:W4:Y:S01]  /*51c0*/  LDC.64 R14, c[0x0][0xb10] ;  /* 0x0002c400ff0e7b82 */ /* 0x000f220000000a00 */
[----:B------:R-:W3:Y:S01]  /*51d0*/  LDS.128 R16, [R16+0x1c0] ;  /* 0x0001c00010107984 */ /* 0x000ee20000000c00 */
[----:B-1----:R-:W-:Y:S01]  /*51e0*/  ISETP.NE.AND P1, PT, R73, 0x1, PT ;  /* 0x000000014900780c */ /* 0x002fe20003f25270 */
[----:B--2---:R-:W-:Y:S01]  /*51f0*/  VIADD R0, R0, 0x160 ;  /* 0x0000016000007836 */ /* 0x004fe20000000000 */
[----:B------:R-:W-:Y:S04]  /*5200*/  ISETP.GE.AND P0, PT, R72, 0x1, PT ;  /* 0x000000014800780c */ /* 0x000fe80003f06270 */
[----:B------:R-:W1:Y:S01]  /*5210*/  LDC.64 R12, c[0x0][0xb18] ;  /* 0x0002c600ff0c7b82 */ /* 0x000e620000000a00 */
[----:B------:R-:W-:Y:S01]  /*5220*/  PRMT R0, RZ, 0x654, R0 ;  /* 0x00000654ff007816 */ /* 0x000fe20000000000 */
[----:B------:R-:W-:Y:S01]  /*5230*/  @!PT LDS RZ, [RZ] ;  /* 0x00000000fffff984 */ /* 0x000fe20000000800 */
[----:B------:R-:W-:Y:S01]  /*5240*/  @!PT LDS RZ, [RZ] ;  /* 0x00000000fffff984 */ /* 0x000fe20000000800 */
[----:B------:R-:W-:Y:S01]  /*5250*/  @!PT LDS RZ, [RZ] ;  /* 0x00000000fffff984 */ /* 0x000fe20000000800 */
[----:B------:R-:W-:Y:S01]  /*5260*/  @!PT LDS RZ, [RZ] ;  /* 0x00000000fffff984 */ /* 0x000fe20000000800 */
[----:B------:R2:W-:Y:S06]  /*5270*/  MEMBAR.ALL.CTA ;  /* 0x0000000000007992 */ /* 0x0005ec0000008000 */
[----:B--2---:R-:W2:Y:S01]  /*5280*/  FENCE.VIEW.ASYNC.S ;  /* 0x00000000000073c6 */ /* 0x004ea20000000000 */
[----:B------:R-:W1:Y:S08]  /*5290*/  @!P1 LDC R11, c[0x0][0xb20] ;  /* 0x0002c800ff0b9b82 */ /* 0x000e700000000800 */
[----:B------:R-:W1:Y:S01]  /*52a0*/  @!P1 LDC R10, c[0x0][0xb0c] ;  /* 0x0002c300ff0a9b82 */ /* 0x000e620000000800 */
[----:B--2---:R2:W-:Y:S01]  /*52b0*/  SYNCS.ARRIVE.TRANS64.RED.A1T0 RZ, [R0+URZ], RZ ;  /* 0x000000ff00ff79a7 */ /* 0x0045e200081004ff */
[----:B---3--:R-:W-:Y:S04]  /*52c0*/  LOP3.LUT P4, RZ, R18, 0x1, RZ, 0xc0, !PT ;  /* 0x0000000112ff7812 */ /* 0x008fe8000788c0ff */
[----:B------:R-:W-:Y:S09]  /*52d0*/  P2R R171, PR, RZ, 0x10 ;  /* 0x00000010ffab7803 */ /* 0x000ff20000000000 */
[----:B------:R-:W-:Y:S02]  /*52e0*/  @P4 MOV R77, R16 ;  /* 0x00000010004d4202 */ /* 0x000fe40000000f00 */
[----:B------:R-:W-:Y:S01]  /*52f0*/  @P4 LOP3.LUT R75, R17, 0xffff, RZ, 0xc0, !PT ;  /* 0x0000ffff114b4812 */ /* 0x000fe200078ec0ff */
[----:B--2-4-:R-:W-:Y:S06]  /*5300*/  @!P0 BRA `(.L_x_94) ;  /* 0x0000000000a48947 */ /* 0x014fec0003800000 */
[----:B------:R-:W-:Y:S01]  /*5310*/  IMAD.HI.U32 R24, R158, R71, RZ ;  /* 0x000000479e187227 */ /* 0x000fe200078e00ff */
[----:B------:R-:W-:Y:S02]  /*5320*/  ISETP.NE.AND P0, PT, R70, 0x1, PT ;  /* 0x000000014600780c */ /* 0x000fe40003f05270 */
[----:B------:R-:W-:Y:S01]  /*5330*/  ISETP.NE.AND P2, PT, R72, 0x1, PT ;  /* 0x000000014800780c */ /* 0x000fe20003f45270 */
[-C--:B------:R-:W-:Y:S01]  /*5340*/  IMAD.HI.U32 R22, R159, R152.reuse, RZ ;  /* 0x000000989f167227 */ /* 0x080fe200078e00ff */
[----:B------:R-:W-:Y:S02]  /*5350*/  SHF.R.U32.HI R23, RZ, R157, R24 ;  /* 0x0000009dff177219 */ /* 0x000fe40000011618 */
[----:B------:R-:W-:Y:S01]  /*5360*/  ISETP.NE.AND P3, PT, R74, 0x1, PT ;  /* 0x000000014a00780c */ /* 0x000fe20003f65270 */
[----:B------:R-:W-:Y:S01]  /*5370*/  IMAD.HI.U32 R28, R75, R71, RZ ;  /* 0x000000474b1c7227 */ /* 0x000fe200078e00ff */
[----:B------:R-:W-:Y:S02]  /*5380*/  SHF.R.U32.HI R22, RZ, R153, R22 ;  /* 0x00000099ff167219 */ /* 0x000fe40000011616 */
[----:B------:R-:W-:Y:S01]  /*5390*/  SEL R3, R158, R23, !P0 ;  /* 0x000000179e037207 */ /* 0x000fe20004000000 */
[----:B------:R-:W-:Y:S01]  /*53a0*/  IMAD.HI.U32 R26, R77, R152, RZ ;  /* 0x000000984d1a7227 */ /* 0x000fe200078e00ff */
[----:B------:R-:W-:Y:S03]  /*53b0*/  SEL R7, R159, R22, !P3 ;  /* 0x000000169f077207 */ /* 0x000fe60005800000 */
[-C--:B------:R-:W-:Y:S01]  /*53c0*/  IMAD.HI.U32 R22, R3, R68.reuse, RZ ;  /* 0x0000004403167227 */ /* 0x080fe200078e00ff */
[----:B------:R-:W-:Y:S03]  /*53d0*/  SHF.R.U32.HI R26, RZ, R153, R26 ;  /* 0x00000099ff1a7219 */ /* 0x000fe6000001161a */
[----:B------:R-:W-:Y:S01]  /*53e0*/  IMAD.HI.U32 R24, R7, R68, RZ ;  /* 0x0000004407187227 */ /* 0x000fe200078e00ff */
[----:B------:R-:W-:Y:S02]  /*53f0*/  @P2 SHF.R.U32.HI R3, RZ, R69, R22 ;  /* 0x00000045ff032219 */ /* 0x000fe40000011616 */
[----:B------:R-:W-:Y:S02]  /*5400*/  SHF.R.U32.HI R22, RZ, R157, R28 ;  /* 0x0000009dff167219 */ /* 0x000fe4000001161c */
[----:B------:R-:W-:Y:S01]  /*5410*/  @P2 SHF.R.U32.HI R7, RZ, R69, R24 ;  /* 0x00000045ff072219 */ /* 0x000fe20000011618 */
[C---:B------:R-:W-:Y:S01]  /*5420*/  IMAD R4, R72.reuse, R3, RZ ;  /* 0x0000000348047224 */ /* 0x040fe200078e02ff */
[----:B------:R-:W-:Y:S02]  /*5430*/  SEL R5, R75, R22, !P0 ;  /* 0x000000164b057207 */ /* 0x000fe40004000000 */
[----:B------:R-:W-:Y:S01]  /*5440*/  SEL R3, R77, R26, !P3 ;  /* 0x0000001a4d037207 */ /* 0x000fe20005800000 */
[----:B------:R-:W-:Y:S01]  /*5450*/  IMAD R6, R72, R7, RZ ;  /* 0x0000000748067224 */ /* 0x000fe200078e02ff */
[C---:B------:R-:W-:Y:S01]  /*5460*/  ISETP.GE.AND P0, PT, R5.reuse, R4, PT ;  /* 0x000000040500720c */ /* 0x040fe20003f06270 */
[----:B------:R-:W-:Y:S03]  /*5470*/  IMAD.HI.U32 R8, R5, R68, RZ ;  /* 0x0000004405087227 */ /* 0x000fe600078e00ff */
[----:B------:R-:W-:Y:S01]  /*5480*/  ISETP.GE.OR P0, PT, R3, R6, P0 ;  /* 0x000000060300720c */ /* 0x000fe20000706670 */
[----:B------:R-:W-:Y:S01]  /*5490*/  IMAD.MOV R6, RZ, RZ, -R3 ;  /* 0x000000ffff067224 */ /* 0x000fe200078e0a03 */
[-C--:B------:R-:W-:Y:S03]  /*54a0*/  SHF.R.U32.HI R8, RZ, R69.reuse, R8 ;  /* 0x00000045ff087219 */ /* 0x080fe60000011608 */
[----:B------:R-:W-:Y:S01]  /*54b0*/  IMAD R77, R74, R6, R77 ;  /* 0x000000064a4d7224 */ /* 0x000fe200078e024d */
[----:B------:R-:W-:Y:S05]  /*54c0*/  SEL R9, R5, R8, !P2 ;  /* 0x0000000805097207 */ /* 0x000fea0005000000 */
[----:B------:R-:W-:Y:S02]  /*54d0*/  IMAD.MOV R8, RZ, RZ, -R9 ;  /* 0x000000ffff087224 */ /* 0x000fe400078e0a09 */
[C---:B------:R-:W-:Y:S04]  /*54e0*/  @!P0 IMAD.HI.U32 R4, R3.reuse, R68, RZ ;  /* 0x0000004403048227 */ /* 0x040fe800078e00ff */
[----:B------:R-:W-:Y:S01]  /*54f0*/  IMAD R8, R72, R8, R5 ;  /* 0x0000000848087224 */ /* 0x000fe200078e0205 */
[----:B------:R-:W-:Y:S04]  /*5500*/  @!P0 SHF.R.U32.HI R4, RZ, R69, R4 ;  /* 0x00000045ff048219 */ /* 0x000fe80000011604 */
[----:B------:R-:W-:Y:S02]  /*5510*/  @!P0 SEL R0, R3, R4, !P2 ;  /* 0x0000000403008207 */ /* 0x000fe40005000000 */
[----:B------:R-:W-:Y:S02]  /*5520*/  IADD3 R4, PT, PT, -R5, RZ, RZ ;  /* 0x000000ff05047210 */ /* 0x000fe40007ffe1ff */
[----:B------:R-:W-:Y:S01]  /*5530*/  @!P0 IADD3 R9, PT, PT, R9, -R0, RZ ;  /* 0x8000000009098210 */ /* 0x000fe20007ffe0ff */
[----:B------:R-:W-:Y:S02]  /*5540*/  @!P0 IMAD R0, R7, R8, R0 ;  /* 0x0000000807008224 */ /* 0x000fe400078e0200 */
[----:B------:R-:W-:Y:S02]  /*5550*/  IMAD R75, R70, R4, R75 ;  /* 0x00000004464b7224 */ /* 0x000fe400078e024b */
[----:B------:R-:W-:Y:S02]  /*5560*/  @!P0 IMAD R5, R9, R72, R3 ;  /* 0x0000004809058224 */ /* 0x000fe400078e0203 */
[----:B------:R-:W-:Y:S04]  /*5570*/  @!P0 IMAD.MOV.U32 R3, RZ, RZ, R0 ;  /* 0x000000ffff038224 */ /* 0x000fe800078e0000 */
[----:B------:R-:W-:Y:S02]  /*5580*/  IMAD R77, R3, R74, R77 ;  /* 0x0000004a034d7224 */ /* 0x000fe400078e024d */
[----:B------:R-:W-:Y:S07]  /*5590*/  IMAD R75, R5, R70, R75 ;  /* 0x00000046054b7224 */ /* 0x000fee00078e024b */
.L_x_94:
[----:B-1----:R-:W-:Y:S01]  /*55a0*/  @!P1 ISETP.NE.AND P0, PT, R12, 0x1, PT ;  /* 0x000000010c00980c */ /* 0x002fe20003f05270 */
[----:B------:R-:W-:Y:S01]  /*55b0*/  @!P1 IMAD.HI.U32 R4, R75, R13, RZ ;  /* 0x0000000d4b049227 */ /* 0x000fe200078e00ff */
[----:B------:R-:W-:Y:S01]  /*55c0*/  R2UR UR42, R21 ;  /* 0x00000000152a72ca */ /* 0x000fe200000e0000 */
[----:B------:R-:W-:Y:S01]  /*55d0*/  BSSY.RECONVERGENT B6, `(.L_x_95) ;  /* 0x0000031000067945 */ /* 0x000fe20003800200 */
[----:B------:R-:W-:Y:S01]  /*55e0*/  R2UR UR41, R20 ;  /* 0x00000000142972ca */ /* 0x000fe200000e0000 */
[----:B------:R-:W-:Y:S01]  /*55f0*/  @!P1 IMAD.HI.U32 R0, R77, R14, RZ ;  /* 0x0000000e4d009227 */ /* 0x000fe200078e00ff */
[----:B------:R-:W-:Y:S02]  /*5600*/  @!P1 SHF.R.U32.HI R4, RZ, R11, R4 ;  /* 0x0000000bff049219 */ /* 0x000fe40000011604 */
[----:B------:R-:W-:Y:S01]  /*5610*/  @!P1 ISETP.NE.AND P2, PT, R10, 0x1, PT ;  /* 0x000000010a00980c */ /* 0x000fe20003f45270 */
[----:B------:R-:W-:Y:S01]  /*5620*/  VIADD R173, R173, 0x1 ;  /* 0x00000001adad7836 */ /* 0x000fe20000000000 */
[----:B------:R-:W-:Y:S02]  /*5630*/  @!P1 SEL R3, R75, R4, !P0 ;  /* 0x000000044b039207 */ /* 0x000fe40004000000 */
[----:B------:R-:W-:Y:S02]  /*5640*/  @!P1 SHF.R.U32.HI R0, RZ, R15, R0 ;  /* 0x0000000fff009219 */ /* 0x000fe40000011600 */
[----:B------:R-:W-:Y:S01]  /*5650*/  LOP3.LUT P0, RZ, R163, 0x3f0, RZ, 0xc0, !PT ;  /* 0x000003f0a3ff7812 */ /* 0x000fe2000780c0ff */
[----:B------:R-:W-:Y:S01]  /*5660*/  USHF.L.U32 UR42, UR42, 0x7, URZ ;  /* 0x000000072a2a7899 */ /* 0x000fe200080006ff */
[----:B------:R-:W-:Y:S01]  /*5670*/  @!P1 SEL R4, R77, R0, !P2 ;  /* 0x000000004d049207 */ /* 0x000fe20005000000 */
[----:B------:R-:W-:Y:S01]  /*5680*/  UIMAD UR41, UR41, 0xc0, URZ ;  /* 0x000000c0292978a4 */ /* 0x000fe2000f8e02ff */
[----:B------:R-:W-:Y:S03]  /*5690*/  @P4 SHF.R.U32.HI R164, RZ, 0x10, R17 ;  /* 0x00000010ffa44819 */ /* 0x000fe60000011611 */
[----:B------:R-:W-:Y:S02]  /*56a0*/  @!P1 IMAD.IADD R0, R3, 0x1, -R4 ;  /* 0x0000000103009824 */ /* 0x000fe400078e0a04 */
[----:B------:R-:W-:Y:S02]  /*56b0*/  @!P1 IMAD.IADD R3, R4, 0x1, -R3 ;  /* 0x0000000104039824 */ /* 0x000fe400078e0a03 */
[----:B------:R-:W-:Y:S02]  /*56c0*/  @!P1 IMAD R77, R0, R10, R77 ;  /* 0x0000000a004d9224 */ /* 0x000fe400078e024d */
[----:B------:R-:W-:Y:S01]  /*56d0*/  @!P1 IMAD R75, R3, R12, R75 ;  /* 0x0000000c034b9224 */ /* 0x000fe200078e024b */
[----:B------:R-:W-:Y:S06]  /*56e0*/  @!P0 BRA `(.L_x_96) ;  /* 0x00000000007c8947 */ /* 0x000fec0003800000 */
[----:B------:R-:W1:Y:S01]  /*56f0*/  LDCU.64 UR8, c[0x4][0x80] ;  /* 0x01001000ff0877ac */ /* 0x000e620008000a00 */
[----:B------:R-:W-:Y:S01]  /*5700*/  MOV R16, 0x0 ;  /* 0x0000000000107802 */ /* 0x000fe20000000f00 */
[----:B------:R-:W-:Y:S02]  /*5710*/  HFMA2 R12, -RZ, RZ, 0, 5.9604644775390625e-08 ;  /* 0x00000001ff0c7431 */ /* 0x000fe400000001ff */
[----:B------:R-:W-:Y:S01]  /*5720*/  IMAD.MOV.U32 R8, RZ, RZ, 0x70 ;  /* 0x00000070ff087424 */ /* 0x000fe200078e00ff */
[----:B------:R2:W3:Y:S01]  /*5730*/  LDC.64 R14, c[0x4][R16] ;  /* 0x01000000100e7b82 */ /* 0x0004e20000000a00 */
[----:B------:R-:W4:Y:S01]  /*5740*/  LDCU.64 UR6, c[0x4][0x88] ;  /* 0x01001100ff0677ac */ /* 0x000f220008000a00 */
[----:B------:R-:W-:Y:S01]  /*5750*/  IMAD.MOV.U32 R13, RZ, RZ, RZ ;  /* 0x000000ffff0d7224 */ /* 0x000fe200078e00ff */
[----:B------:R-:W2:Y:S01]  /*5760*/  LDCU.64 UR4, c[0x4][0x8] ;  /* 0x01000100ff0477ac */ /* 0x000ea20008000a00 */
[----:B-1----:R-:W-:Y:S01]  /*5770*/  MOV R5, UR9 ;  /* 0x0000000900057c02 */ /* 0x002fe20008000f00 */
[----:B------:R-:W-:Y:S01]  /*5780*/  IMAD.U32 R4, RZ, RZ, UR8 ;  /* 0x00000008ff047e24 */ /* 0x000fe2000f8e00ff */
[----:B----4-:R-:W-:Y:S01]  /*5790*/  MOV R7, UR7 ;  /* 0x0000000700077c02 */ /* 0x010fe20008000f00 */
[----:B------:R-:W-:Y:S01]  /*57a0*/  IMAD.U32 R6, RZ, RZ, UR6 ;  /* 0x00000006ff067e24 */ /* 0x000fe2000f8e00ff */
[----:B--2---:R-:W-:Y:S01]  /*57b0*/  MOV R11, UR5 ;  /* 0x00000005000b7c02 */ /* 0x004fe20008000f00 */
[----:B------:R-:W-:Y:S02]  /*57c0*/  IMAD.U32 R10, RZ, RZ, UR4 ;  /* 0x00000004ff0a7e24 */ /* 0x000fe4000f8e00ff */
[----:B------:R-:W-:Y:S07]  /*57d0*/  LEPC R20, `(.L_x_97) ;  /* 0x000000001014794e */ /* 0x000fee0000000000 */
[----:B---3-5:R-:W-:Y:S05]  /*57e0*/  CALL.ABS.NOINC R14 ;  /* 0x000000000e007343 */ /* 0x028fea0003c00000 */
.L_x_97:
[----:B------:R-:W1:Y:S01]  /*57f0*/  LDCU.64 UR8, c[0x4][0x80] ;  /* 0x01001000ff0877ac */ /* 0x000e620008000a00 */
[----:B------:R-:W2:Y:S01]  /*5800*/  LDC.64 R16, c[0x4][R16] ;  /* 0x0100000010107b82 */ /* 0x000ea20000000a00 */
[----:B------:R-:W-:Y:S02]  /*5810*/  HFMA2 R12, -RZ, RZ, 0, 5.9604644775390625e-08 ;  /* 0x00000001ff0c7431 */ /* 0x000fe400000001ff */
[----:B------:R-:W-:Y:S02]  /*5820*/  IMAD.MOV.U32 R8, RZ, RZ, 0x70 ;  /* 0x00000070ff087424 */ /* 0x000fe400078e00ff */
[----:B------:R-:W-:Y:S01]  /*5830*/  IMAD.MOV.U32 R13, RZ, RZ, RZ ;  /* 0x000000ffff0d7224 */ /* 0x000fe200078e00ff */
[----:B------:R-:W3:Y:S01]  /*5840*/  LDCU.64 UR6, c[0x4][0x88] ;  /* 0x01001100ff0677ac */ /* 0x000ee20008000a00 */
[----:B------:R-:W4:Y:S01]  /*5850*/  LDCU.64 UR4, c[0x4][0x8] ;  /* 0x01000100ff0477ac */ /* 0x000f220008000a00 */
[----:B-1----:R-:W-:Y:S02]  /*5860*/  MOV R4, UR8 ;  /* 0x0000000800047c02 */ /* 0x002fe40008000f00 */
[----:B------:R-:W-:Y:S02]  /*5870*/  MOV R5, UR9 ;  /* 0x0000000900057c02 */ /* 0x000fe40008000f00 */
[----:B---3--:R-:W-:Y:S01]  /*5880*/  MOV R7, UR7 ;  /* 0x0000000700077c02 */ /* 0x008fe20008000f00 */
[----:B------:R-:W-:Y:S01]  /*5890*/  IMAD.U32 R6, RZ, RZ, UR6 ;  /* 0x00000006ff067e24 */ /* 0x000fe2000f8e00ff */
[----:B----4-:R-:W-:Y:S01]  /*58a0*/  MOV R11, UR5 ;  /* 0x00000005000b7c02 */ /* 0x010fe20008000f00 */
[----:B------:R-:W-:Y:S02]  /*58b0*/  IMAD.U32 R10, RZ, RZ, UR4 ;  /* 0x00000004ff0a7e24 */ /* 0x000fe4000f8e00ff */
[----:B------:R-:W-:Y:S07]  /*58c0*/  LEPC R20, `(.L_x_96) ;  /* 0x000000001014794e */ /* 0x000fee0000000000 */
[----:B--2---:R-:W-:Y:S05]  /*58d0*/  CALL.ABS.NOINC R16 ;  /* 0x0000000010007343 */ /* 0x004fea0003c00000 */
.L_x_96:
[----:B------:R-:W-:Y:S05]  /*58e0*/  BSYNC.RECONVERGENT B6 ;  /* 0x0000000000067941 */ /* 0x000fea0003800200 */
.L_x_95:
[----:B------:R-:W-:Y:S01]  /*58f0*/  ISETP.NE.U32.AND P4, PT, R150, RZ, PT ;  /* 0x000000ff9600720c */ /* 0x000fe20003f85070 */
[----:B------:R-:W-:Y:S01]  /*5900*/  UISETP.NE.AND UP2, UPT, UR51, URZ, UPT ;  /* 0x000000ff3300728c */ /* 0x000fe2000bf45270 */
[----:B------:R-:W-:Y:S01]  /*5910*/  ISETP.NE.U32.AND P2, PT, RZ, UR38, PT ;  /* 0x00000026ff007c0c */ /* 0x000fe2000bf45070 */
[----:B------:R-:W-:Y:S01]  /*5920*/  UISETP.NE.U32.AND UP1, UPT, UR44, URZ, UPT ;  /* 0x000000ff2c00728c */ /* 0x000fe2000bf25070 */
[----:B------:R-:W-:Y:S01]  /*5930*/  ISETP.NE.AND.EX P4, PT, R151, RZ, PT, P4 ;  /* 0x000000ff9700720c */ /* 0x000fe20003f85340 */
[----:B------:R-:W-:Y:S01]  /*5940*/  UPLOP3.LUT UP0, UPT, UPT, UPT, UPT, 0x40, 0x4 ;  /* 0x000000000004789c */ /* 0x000fe20003f0e870 */
[----:B------:R-:W-:Y:S01]  /*5950*/  ISETP.NE.AND.EX P2, PT, RZ, UR39, PT, P2 ;  /* 0x00000027ff007c0c */ /* 0x000fe2000bf45320 */
[----:B------:R-:W-:Y:S01]  /*5960*/  UISETP.NE.AND.EX UP1, UPT, UR45, URZ, UPT, UP1 ;  /* 0x000000ff2d00728c */ /* 0x000fe2000bf25310 */
[----:B------:R-:W-:Y:S04]  /*5970*/  PLOP3.LUT P1, PT, PT, PT, UP2, 0x80, 0x8 ;  /* 0x000000000008781c */ /* 0x000fe80003f2f028 */
[----:B------:R-:W-:Y:S06]  /*5980*/  @UP2 UPLOP3.LUT UP0, UPT, UPT, UPT, UP1, 0x80, 0x8 ;  /* 0x000000000008289c */ /* 0x000fec0003f0f010 */
[----:B------:R-:W-:Y:S01]  /*5990*/  PLOP3.LUT P0, PT, PT, PT, UP0, 0x80, 0x8 ;  /* 0x000000000008781c */ /* 0x000fe20003f0f008 */
[----:B------:R-:W-:Y:S01]  /*59a0*/  @!UPT UIADD3 URZ, UPT, UPT, URZ, URZ, URZ ;  /* 0x000000fffffff290 */ /* 0x000fe2000fffe0ff */
[----:B------:R-:W-:Y:S11]  /*59b0*/  BRA.U !UP1, `(.L_x_98) ;  /* 0x0000000109387547 */ /* 0x000ff6000b800000 */
[----:B------:R-:W-:Y:S01]  /*59c0*/  UISETP.NE.U32.AND UP0, UPT, UR38, URZ, UPT ;  /* 0x000000ff2600728c */ /* 0x000fe2000bf05070 */
[----:B------:R-:W-:Y:S02]  /*59d0*/  HFMA2 R0, -RZ, RZ, 0, 5.9604644775390625e-08 ;  /* 0x00000001ff007431 */ /* 0x000fe400000001ff */
[----:B------:R-:W-:Y:S01]  /*59e0*/  IMAD.MOV.U32 R155, RZ, RZ, 0x1 ;  /* 0x00000001ff9b7424 */ /* 0x000fe200078e00ff */
[----:B------:R-:W-:Y:S06]  /*59f0*/  UISETP.NE.AND.EX UP0, UPT, UR39, URZ, UPT, UP0 ;  /* 0x000000ff2700728c */ /* 0x000fec000bf05300 */
[----:B------:R-:W-:Y:S05]  /*5a00*/  PLOP3.LUT P3, PT, PT, PT, UP0, 0x80, 0x8 ;  /* 0x000000000008781c */ /* 0x000fea0003f6f008 */
[----:B------:R-:W1:Y:S01]  /*5a10*/  @UP0 LDCU.64 UR6, c[0x0][0x888] ;  /* 0x00011100ff0607ac */ /* 0x000e620008000a00 */
[----:B------:R-:W-:Y:S07]  /*5a20*/  @UP0 UIMAD UR4, UR36, UR44, URZ ;  /* 0x0000002c240402a4 */ /* 0x000fee000f8e02ff */
[----:B------:R-:W-:Y:S01]  /*5a30*/  @!P3 PRMT R155, R0, 0x7610, R155 ;  /* 0x00007610009bb816 */ /* 0x000fe2000000009b */
[----:B-1----:R-:W-:Y:S03]  /*5a40*/  @UP0 UIMAD.WIDE UR6, UR4, 0x4, UR6 ;  /* 0x00000004040608a5 */ /* 0x002fe6000f8e0206 */
[----:B------:R-:W1:Y:S03]  /*5a50*/  @!UP0 LDCU UR4, c[0x0][0x880] ;  /* 0x00011000ff0487ac */ /* 0x000e660008000800 */
[----:B------:R-:W-:Y:S01]  /*5a60*/  IMAD.U32 R4, RZ, RZ, UR6 ;  /* 0x00000006ff047e24 */ /* 0x000fe2000f8e00ff */
[----:B------:R-:W-:Y:S05]  /*5a70*/  MOV R5, UR7 ;  /* 0x0000000700057c02 */ /* 0x000fea0008000f00 */
[----:B-----5:R2:W5:Y:S02]  /*5a80*/  @P3 LDG.E R81, desc[UR46][R4.64] ;  /* 0x0000002e04513981 */ /* 0x020564000c1e1900 */
[----:B-12---:R-:W-:Y:S02]  /*5a90*/  @!P3 IMAD.U32 R81, RZ, RZ, UR4 ;  /* 0x00000004ff51be24 */ /* 0x006fe4000f8e00ff */
.L_x_98:
[----:B------:R-:W-:Y:S05]  /*5aa0*/  @!P4 BRA `(.L_x_99) ;  /* 0x000000000020c947 */ /* 0x000fea0003800000 */
[----:B------:R-:W-:Y:S04]  /*5ab0*/  ISETP.NE.U32.AND P3, PT, R148, RZ, PT ;  /* 0x000000ff9400720c */ /* 0x000fe80003f65070 */
[----:B------:R-:W-:Y:S11]  /*5ac0*/  ISETP.NE.AND.EX P3, PT, R149, RZ, PT, P3 ;  /* 0x000000ff9500720c */ /* 0x000ff60003f65330 */
[----:B------:R-:W-:Y:S02]  /*5ad0*/  @!UPT UIADD3 URZ, UPT, UPT, URZ, URZ, URZ ;  /* 0x000000fffffff290 */ /* 0x000fe4000fffe0ff */
[----:B------:R-:W1:Y:S01]  /*5ae0*/  @P3 LDC.64 R4, c[0x0][0x8a8] ;  /* 0x00022a00ff043b82 */ /* 0x000e620000000a00 */
[----:B------:R-:W-:Y:S04]  /*5af0*/  @P3 IMAD R0, R150, UR36, RZ ;  /* 0x0000002496003c24 */ /* 0x000fe8000f8e02ff */
[----:B-1----:R-:W-:Y:S05]  /*5b00*/  @P3 IMAD.WIDE R4, R0, 0x4, R4 ;  /* 0x0000000400043825 */ /* 0x002fea00078e0204 */
[----:B-----5:R1:W5:Y:S02]  /*5b10*/  @P3 LDG.E R76, desc[UR46][R4.64] ;  /* 0x0000002e044c3981 */ /* 0x020364000c1e1900 */
[----:B-1----:R-:W2:Y:S02]  /*5b20*/  @!P3 LDC R76, c[0x0][0x8a0] ;  /* 0x00022800ff4cbb82 */ /* 0x002ea40000000800 */
.L_x_99:
[----:B-----5:R-:W-:Y:S01]  /*5b30*/  FSETP.NEU.AND P3, PT, R81, RZ, PT ;  /* 0x000000ff5100720b */ /* 0x020fe20003f6d000 */
[----:B------:R-:W-:Y:S01]  /*5b40*/  IMAD.SHL.U32 R182, R160, 0x2, RZ ;  /* 0x00000002a0b67824 */ /* 0x000fe200078e00ff */
[----:B------:R-:W-:Y:S01]  /*5b50*/  SEL R5, RZ, 0xffffffff, P2 ;  /* 0xffffffffff057807 */ /* 0x000fe20001000000 */
[----:B------:R-:W-:Y:S01]  /*5b60*/  IMAD.SHL.U32 R110, R168, 0x10, RZ ;  /* 0x00000010a86e7824 */ /* 0x000fe200078e00ff */
[----:B------:R-:W-:Y:S01]  /*5b70*/  @P1 LOP3.LUT P2, RZ, R155, 0xff, RZ, 0xc0, !PT ;  /* 0x000000ff9bff1812 */ /* 0x000fe2000784c0ff */
[----:B------:R-:W-:Y:S01]  /*5b80*/  VIADD R181, R182, UR48 ;  /* 0x00000030b6b57c36 */ /* 0x000fe20008000000 */
[----:B------:R-:W-:Y:S01]  /*5b90*/  @P1 SEL R0, RZ, 0xffffffff, P3 ;  /* 0xffffffffff001807 */ /* 0x000fe20001800000 */
[----:B------:R-:W-:Y:S01]  /*5ba0*/  IMAD.MOV.U32 R118, RZ, RZ, -0x10 ;  /* 0xfffffff0ff767424 */ /* 0x000fe200078e00ff */
[----:B------:R-:W-:Y:S01]  /*5bb0*/  LOP3.LUT R167, R167, 0x1, RZ, 0x3c, !PT ;  /* 0x00000001a7a77812 */ /* 0x000fe200078e3cff */
[----:B------:R-:W-:Y:S01]  /*5bc0*/  IMAD.SHL.U32 R116, R169, 0x10, RZ ;  /* 0x00000010a9747824 */ /* 0x000fe200078e00ff */
[----:B------:R-:W-:Y:S01]  /*5bd0*/  @P0 SEL R0, R5, R0, !P2 ;  /* 0x0000000005000207 */ /* 0x000fe20005000000 */
[----:B------:R-:W-:Y:S01]  /*5be0*/  IMAD.IADD R177, R181, 0x1, R110 ;  /* 0x00000001b5b17824 */ /* 0x000fe200078e026e */
[----:B------:R-:W-:Y:S01]  /*5bf0*/  LEA R108, R79, UR48, 0x3 ;  /* 0x000000304f6c7c11 */ /* 0x000fe2000f8e18ff */
[----:B------:R-:W-:Y:S01]  /*5c00*/  IMAD.IADD R180, R181, 0x1, R116 ;  /* 0x00000001b5b47824 */ /* 0x000fe200078e0274 */
[----:B------:R-:W-:Y:S01]  /*5c10*/  @P1 LOP3.LUT R0, R0, 0x1, RZ, 0xc0, !PT ;  /* 0x0000000100001812 */ /* 0x000fe200078ec0ff */
[--C-:B------:R-:W-:Y:S01]  /*5c20*/  IMAD.IADD R175, R116, 0x1, R177.reuse ;  /* 0x0000000174af7824 */ /* 0x100fe200078e02b1 */
[----:B------:R-:W-:Y:S01]  /*5c30*/  SHF.L.U32 R3, R166, 0x1f, RZ ;  /* 0x0000001fa6037819 */ /* 0x000fe200000006ff */
[----:B------:R-:W-:Y:S01]  /*5c40*/  BSSY B1, `(.L_x_100) ;  /* 0x000004a000017945 */ /* 0x000fe20003800000 */
[----:B------:R-:W-:Y:S01]  /*5c50*/  ISETP.NE.U32.OR P4, PT, R0, 0x1, !P1 ;  /* 0x000000010000780c */ /* 0x000fe20004f85470 */
[----:B------:R-:W-:Y:S01]  /*5c60*/  IMAD.MOV.U32 R111, RZ, RZ, 0x1 ;  /* 0x00000001ff6f7424 */ /* 0x000fe200078e00ff */
[----:B------:R-:W-:Y:S01]  /*5c70*/  PLOP3.LUT P2, PT, PT, PT, UP1, 0x80, 0x8 ;  /* 0x000000000008781c */ /* 0x000fe20003f4f018 */
[----:B------:R-:W-:Y:S01]  /*5c80*/  IMAD R78, R79, 0xc0, R2 ;  /* 0x000000c04f4e7824 */ /* 0x000fe200078e0202 */
[----:B------:R-:W-:Y:S01]  /*5c90*/  SEL R0, RZ, 0xffffffff, P3 ;  /* 0xffffffffff007807 */ /* 0x000fe20001800000 */
[----:B------:R-:W-:Y:S01]  /*5ca0*/  IMAD.MOV.U32 R109, RZ, RZ, RZ ;  /* 0x000000ffff6d7224 */ /* 0x000fe200078e00ff */
[----:B------:R-:W-:Y:S02]  /*5cb0*/  LOP3.LUT P3, R172, R155, 0xff, RZ, 0xc0, !PT ;  /* 0x000000ff9bac7812 */ /* 0x000fe4000786c0ff */
[----:B------:R-:W-:Y:S02]  /*5cc0*/  CS2R R146, SRZ ;  /* 0x0000000000927805 */ /* 0x000fe4000001ff00 */
[----:B------:R-:W-:Y:S02]  /*5cd0*/  P2R R179, PR, RZ, 0x10 ;  /* 0x00000010ffb37803 */ /* 0x000fe40000000000 */
[----:B------:R-:W-:Y:S02]  /*5ce0*/  CS2R R144, SRZ ;  /* 0x0000000000907805 */ /* 0x000fe4000001ff00 */
[----:B------:R-:W-:Y:S02]  /*5cf0*/  CS2R R138, SRZ ;  /* 0x00000000008a7805 */ /* 0x000fe4000001ff00 */
[----:B------:R-:W-:Y:S02]  /*5d00*/  CS2R R136, SRZ ;  /* 0x0000000000887805 */ /* 0x000fe4000001ff00 */
[----:B------:R-:W-:Y:S02]  /*5d10*/  CS2R R130, SRZ ;  /* 0x0000000000827805 */ /* 0x000fe4000001ff00 */
[----:B------:R-:W-:Y:S02]  /*5d20*/  @P4 SHF.L.U32 R4, R167, 0x1f, RZ ;  /* 0x0000001fa7044819 */ /* 0x000fe400000006ff */
[----:B------:R-:W-:Y:S02]  /*5d30*/  CS2R R128, SRZ ;  /* 0x0000000000807805 */ /* 0x000fe4000001ff00 */
[----:B------:R-:W-:Y:S02]  /*5d40*/  @P2 SEL R0, R5, R0, !P3 ;  /* 0x0000000005002207 */ /* 0x000fe40005800000 */
[----:B------:R-:W-:Y:S01]  /*5d50*/  CS2R R122, SRZ ;  /* 0x00000000007a7805 */ /* 0x000fe2000001ff00 */
[----:B------:R-:W1:Y:S01]  /*5d60*/  @P4 SYNCS.PHASECHK.TRANS64.TRYWAIT P1, [UR48+0x110], R4 ;  /* 0x00011004ff0045a7 */ /* 0x000e620008021130 */
[----:B------:R-:W-:Y:S02]  /*5d70*/  CS2R R120, SRZ ;  /* 0x0000000000787805 */ /* 0x000fe4000001ff00 */
[----:B------:R-:W-:Y:S02]  /*5d80*/  LOP3.LUT R0, R0, 0x1, RZ, 0xc0, !PT ;  /* 0x0000000100007812 */ /* 0x000fe400078ec0ff */
[----:B------:R-:W-:Y:S02]  /*5d90*/  CS2R R114, SRZ ;  /* 0x0000000000727805 */ /* 0x000fe4000001ff00 */
[----:B------:R-:W-:Y:S02]  /*5da0*/  CS2R R112, SRZ ;  /* 0x0000000000707805 */ /* 0x000fe4000001ff00 */
[----:B------:R-:W-:Y:S02]  /*5db0*/  CS2R R106, SRZ ;  /* 0x00000000006a7805 */ /* 0x000fe4000001ff00 */
[----:B------:R-:W-:Y:S02]  /*5dc0*/  ISETP.NE.U32.AND P2, PT, R0, 0x1, PT ;  /* 0x000000010000780c */ /* 0x000fe40003f45070 */
[----:B------:R-:W-:Y:S02]  /*5dd0*/  CS2R R104, SRZ ;  /* 0x0000000000687805 */ /* 0x000fe4000001ff00 */
[----:B------:R-:W-:Y:S02]  /*5de0*/  CS2R R98, SRZ ;  /* 0x0000000000627805 */ /* 0x000fe4000001ff00 */
[----:B------:R-:W-:Y:S02]  /*5df0*/  CS2R R96, SRZ ;  /* 0x0000000000607805 */ /* 0x000fe4000001ff00 */
[----:B------:R-:W-:Y:S02]  /*5e00*/  P2R R117, PR, RZ, 0x4 ;  /* 0x00000004ff757803 */ /* 0x000fe40000000000 */
[----:B------:R-:W-:Y:S02]  /*5e10*/  CS2R R90, SRZ ;  /* 0x00000000005a7805 */ /* 0x000fe4000001ff00 */
[----:B------:R-:W-:Y:S02]  /*5e20*/  ISETP.NE.U32.AND P2, PT, R161, 0x1, PT ;  /* 0x00000001a100780c */ /* 0x000fe40003f45070 */
[----:B------:R-:W-:Y:S01]  /*5e30*/  CS2R R88, SRZ ;  /* 0x0000000000587805 */ /* 0x000fe2000001ff00 */
[----:B------:R3:W4:Y:S01]  /*5e40*/  SYNCS.PHASECHK.TRANS64.TRYWAIT P0, [R108+URZ+0x170], R3 ;  /* 0x000170036c0075a7 */ /* 0x00072200080011ff */
[----:B------:R-:W-:Y:S05]  /*5e50*/  SEL R118, R118, 0x10, !P2 ;  /* 0x0000001076767807 */ /* 0x000fea0005000000 */
[----:B------:R-:W-:Y:S02]  /*5e60*/  IMAD.IADD R181, R181, 0x1, R118 ;  /* 0x00000001b5b57824 */ /* 0x000fe400078e0276 */
[C---:B------:R-:W-:Y:S02]  /*5e70*/  IMAD.IADD R178, R118.reuse, 0x1, R180 ;  /* 0x0000000176b27824 */ /* 0x040fe400078e02b4 */
[C---:B------:R-:W-:Y:S02]  /*5e80*/  IMAD.IADD R176, R118.reuse, 0x1, R177 ;  /* 0x0000000176b07824 */ /* 0x040fe400078e02b1 */
[----:B------:R-:W-:Y:S01]  /*5e90*/  IMAD.IADD R174, R118, 0x1, R175 ;  /* 0x0000000176ae7824 */ /* 0x000fe200078e02af */
[----:B-1----:R-:W-:Y:S01]  /*5ea0*/  @P4 SEL R111, RZ, 0x1, !P1 ;  /* 0x00000001ff6f4807 */ /* 0x002fe20004800000 */
[----:B---3--:R-:W-:Y:S06]  /*5eb0*/  @!P4 BRA `(.L_x_101) ;  /* 0x000000000088c947 */ /* 0x008fec0003800000 */
[----:B------:R-:W-:Y:S01]  /*5ec0*/  IMAD.MOV.U32 R147, RZ, RZ, RZ ;  /* 0x000000ffff937224 */ /* 0x000fe200078e00ff */
[----:B------:R-:W-:Y:S01]  /*5ed0*/  ISETP.NE.AND P1, PT, R111, RZ, PT ;  /* 0x000000ff6f00720c */ /* 0x000fe20003f25270 */
[----:B------:R-:W-:Y:S01]  /*5ee0*/  BSSY B0, `(.L_x_102) ;  /* 0x0000014000007945 */ /* 0x000fe20003800000 */
[----:B------:R-:W-:Y:S02]  /*5ef0*/  CS2R R90, SRZ ;  /* 0x00000000005a7805 */ /* 0x000fe4000001ff00 */
        /* <DEDUP_REMOVED lines=13> */
[----:B------:R-:W-:Y:S01]  /*5fd0*/  CS2R R144, SRZ ;  /* 0x0000000000907805 */ /* 0x000fe2000001ff00 */
[----:B------:R-:W-:Y:S06]  /*5fe0*/  @P1 BRA `(.L_x_103) ;  /* 0x00000000000c1947 */ /* 0x000fec0003800000 */
[----:B------:R-:W-:Y:S04]  /*5ff0*/  SHF.L.U32 R5, R167, 0x1f, RZ ;  /* 0x0000001fa7057819 */ /* 0x000fe800000006ff */
[----:B------:R-:W1:Y:S02]  /*6000*/  SYNCS.PHASECHK.TRANS64.TRYWAIT P1, [UR48+0x110], R5 ;  /* 0x00011005ff0075a7 */ /* 0x000e640008021130 */
[----:B-1----:R-:W-:Y:S05]  /*6010*/  @!P1 BRA `(.L_x_104) ;  /* 0x0000004800fc9947 */ /* 0x002fea0003800000 */
.L_x_103:
[----:B------:R-:W-:Y:S05]  /*6020*/  BSYNC B0 ;  /* 0x0000000000007941 */ /* 0x000fea0003800000 */
.L_x_102:
[----:B------:R-:W-:Y:S01]  /*6030*/  ISETP.NE.AND P1, PT, R117, RZ, PT ;  /* 0x000000ff7500720c */ /* 0x000fe20003f25270 */
[----:B------:R-:W-:Y:S11]  /*6040*/  HFMA2 R109, -RZ, RZ, 0, 5.9604644775390625e-08 ;  /* 0x00000001ff6d7431 */ /* 0x000ff600000001ff */
[----:B------:R-:W-:Y:S01]  /*6050*/  @!UPT UIADD3 URZ, UPT, UPT, URZ, URZ, URZ ;  /* 0x000000fffffff290 */ /* 0x000fe2000fffe0ff */
[----:B------:R3:W1:Y:S04]  /*6060*/  @P1 LDS.128 R88, [R182+UR48+0x400] ;  /* 0x00040030b6581984 */ /* 0x0006680008000c00 */
[----:B------:R3:W1:Y:S04]  /*6070*/  @P1 LDS.128 R96, [R181+0x400] ;  /* 0x00040000b5601984 */ /* 0x0006680000000c00 */
[----:B------:R3:W1:Y:S04]  /*6080*/  @P1 LDS.128 R104, [R180+0x400] ;  /* 0x00040000b4681984 */ /* 0x0006680000000c00 */
[----:B------:R3:W1:Y:S04]  /*6090*/  @P1 LDS.128 R112, [R178+0x400] ;  /* 0x00040000b2701984 */ /* 0x0006680000000c00 */
[----:B------:R3:W1:Y:S04]  /*60a0*/  @P1 LDS.128 R120, [R177+0x400] ;  /* 0x00040000b1781984 */ /* 0x0006680000000c00 */
[----:B------:R3:W1:Y:S04]  /*60b0*/  @P1 LDS.128 R128, [R176+0x400] ;  /* 0x00040000b0801984 */ /* 0x0006680000000c00 */
[----:B------:R3:W1:Y:S04]  /*60c0*/  @P1 LDS.128 R136, [R175+0x400] ;  /* 0x00040000af881984 */ /* 0x0006680000000c00 */
[----:B------:R3:W1:Y:S02]  /*60d0*/  @P1 LDS.128 R144, [R174+0x400] ;  /* 0x00040000ae901984 */ /* 0x0006640000000c00 */
.L_x_101:
[----:B------:R-:W-:Y:S05]  /*60e0*/  BSYNC B1 ;  /* 0x0000000000017941 */ /* 0x000fea0003800000 */
.L_x_100:
[----:B-1----:R-:W-:Y:S04]  /*60f0*/  SHF.R.U32.HI R5, RZ, 0x15, R78 ;  /* 0x00000015ff057819 */ /* 0x002fe8000001164e */
[----:B------:R-:W-:Y:S01]  /*6100*/  LOP3.LUT P1, RZ, R5, 0x3, R162, 0x48, !PT ;  /* 0x0000000305ff7812 */ /* 0x000fe200078248a2 */
[----:B------:R-:W-:Y:S01]  /*6110*/  @!UPT UIADD3 URZ, UPT, UPT, URZ, URZ, URZ ;  /* 0x000000fffffff290 */ /* 0x000fe2000fffe0ff */
[----:B----4-:R-:W-:Y:S11]  /*6120*/  @P0 BRA `(.L_x_105) ;  /* 0x0000000000080947 */ /* 0x010ff60003800000 */
[----:B------:R-:W1:Y:S02]  /*6130*/  SYNCS.PHASECHK.TRANS64.TRYWAIT P0, [R108+URZ+0x170], R3 ;  /* 0x000170036c0075a7 */ /* 0x000e6400080011ff */
[----:B-1----:R-:W-:Y:S05]  /*6140*/  @!P0 BRA `(.L_x_106) ;  /* 0x0000004800c88947 */ /* 0x002fea0003800000 */
.L_x_105:
[----:B------:R-:W-:Y:S05]  /*6150*/  @!P1 BRA `(.L_x_107) ;  /* 0x0000000000409947 */ /* 0x000fea0003800000 */
[----:B------:R-:W4:Y:S01]  /*6160*/  LDCU.64 UR8, c[0x4][0x70] ;  /* 0x01000e00ff0877ac */ /* 0x000f220008000a00 */
[----:B------:R-:W-:Y:S01]  /*6170*/  MOV R15, 0x0 ;  /* 0x00000000000f7802 */ /* 0x000fe20000000f00 */
[----:B------:R-:W-:Y:S02]  /*6180*/  HFMA2 R12, -RZ, RZ, 0, 5.9604644775390625e-08 ;  /* 0x00000001ff0c7431 */ /* 0x000fe400000001ff */
[----:B------:R-:W-:Y:S02]  /*6190*/  IMAD.MOV.U32 R8, RZ, RZ, 0x192 ;  /* 0x00000192ff087424 */ /* 0x000fe400078e00ff */
[----:B------:R-:W-:Y:S01]  /*61a0*/  IMAD.MOV.U32 R13, RZ, RZ, RZ ;  /* 0x000000ffff0d7224 */ /* 0x000fe200078e00ff */
[----:B------:R-:W5:Y:S01]  /*61b0*/  LDCU.64 UR6, c[0x4][0x78] ;  /* 0x01000f00ff0677ac */ /* 0x000f620008000a00 */
[----:B------:R-:W1:Y:S01]  /*61c0*/  LDC.64 R14, c[0x4][R15] ;  /* 0x010000000f0e7b82 */ /* 0x000e620000000a00 */
[----:B------:R-:W2:Y:S01]  /*61d0*/  LDCU.64 UR4, c[0x4][0x10] ;  /* 0x01000200ff0477ac */ /* 0x000ea20008000a00 */
[----:B----4-:R-:W-:Y:S01]  /*61e0*/  MOV R5, UR9 ;  /* 0x0000000900057c02 */ /* 0x010fe20008000f00 */
[----:B------:R-:W-:Y:S01]  /*61f0*/  IMAD.U32 R4, RZ, RZ, UR8 ;  /* 0x00000008ff047e24 */ /* 0x000fe2000f8e00ff */
[----:B-----5:R-:W-:Y:S01]  /*6200*/  MOV R7, UR7 ;  /* 0x0000000700077c02 */ /* 0x020fe20008000f00 */
[----:B------:R-:W-:Y:S01]  /*6210*/  IMAD.U32 R6, RZ, RZ, UR6 ;  /* 0x00000006ff067e24 */ /* 0x000fe2000f8e00ff */
[----:B--2---:R-:W-:Y:S01]  /*6220*/  MOV R11, UR5 ;  /* 0x00000005000b7c02 */ /* 0x004fe20008000f00 */
[----:B------:R-:W-:Y:S02]  /*6230*/  IMAD.U32 R10, RZ, RZ, UR4 ;  /* 0x00000004ff0a7e24 */ /* 0x000fe4000f8e00ff */
[----:B------:R-:W-:Y:S07]  /*6240*/  LEPC R20, `(.L_x_107) ;  /* 0x000000001014794e */ /* 0x000fee0000000000 */
[----:B-1-3--:R-:W-:Y:S05]  /*6250*/  CALL.ABS.NOINC R14 ;  /* 0x000000000e007343 */ /* 0x00afea0003c00000 */
.L_x_107:
[----:B------:R-:W-:Y:S01]  /*6260*/  SHF.L.U32 R80, R88, 0x10, RZ ;  /* 0x0000001058507819 */ /* 0x000fe200000006ff */
[----:B------:R-:W-:Y:S05]  /*6270*/  WARPSYNC.ALL ;  /* 0x0000000000007948 */ /* 0x000fea0003800000 */
[----:B------:R-:W-:Y:S01]  /*6280*/  R2UR UR4, R78 ;  /* 0x000000004e0472ca */ /* 0x000fe200000e0000 */
[----:B------:R-:W-:Y:S01]  /*6290*/  BSSY.RECONVERGENT B0, `(.L_x_108) ;  /* 0x00000fc000007945 */ /* 0x000fe20003800200 */
[----:B------:R-:W-:Y:S02]  /*62a0*/  LOP3.LUT R82, R88, 0xffff0000, RZ, 0xc0, !PT ;  /* 0xffff000058527812 */ /* 0x000fe400078ec0ff */
[----:B------:R-:W-:Y:S02]  /*62b0*/  SHF.L.U32 R83, R89, 0x10, RZ ;  /* 0x0000001059537819 */ /* 0x000fe400000006ff */
[C---:B------:R-:W-:Y:S02]  /*62c0*/  SHF.L.U32 R85, R107.reuse, 0x10, RZ ;  /* 0x000000106b557819 */ /* 0x040fe400000006ff */
[----:B------:R-:W-:Y:S02]  /*62d0*/  LOP3.LUT R84, R107, 0xffff0000, RZ, 0xc0, !PT ;  /* 0xffff00006b547812 */ /* 0x000fe400078ec0ff */
[----:B------:R-:W-:Y:S03]  /*62e0*/  ISETP.NE.AND P0, PT, R170, RZ, PT ;  /* 0x000000ffaa00720c */ /* 0x000fe60003f05270 */
[----:B------:R-:W2:Y:S02]  /*62f0*/  LDTM.x64 R4, tmem[UR4] ;  /* 0x00000004000479ee */ /* 0x000ea40008340000 */
[C---:B--2---:R-:W-:Y:S01]  /*6300*/  FMUL R0, R76.reuse, R4 ;  /* 0x000000044c007220 */ /* 0x044fe20000400000 */
[C---:B-1----:R-:W-:Y:S01]  /*6310*/  FMUL R3, R76.reuse, R5 ;  /* 0x000000054c037220 */ /* 0x042fe20000400000 */
[C---:B------:R-:W-:Y:S01]  /*6320*/  FMUL R6, R76.reuse, R6 ;  /* 0x000000064c067220 */ /* 0x040fe20000400000 */
[----:B------:R-:W-:Y:S01]  /*6330*/  FMUL R7, R76, R7 ;  /* 0x000000074c077220 */ /* 0x000fe20000400000 */
[----:B------:R-:W-:Y:S01]  /*6340*/  FFMA R0, R81, R80, R0 ;  /* 0x0000005051007223 */ /* 0x000fe20000000000 */
[----:B------:R-:W-:Y:S01]  /*6350*/  LOP3.LUT R80, R89, 0xffff0000, RZ, 0xc0, !PT ;  /* 0xffff000059507812 */ /* 0x000fe200078ec0ff */
[----:B------:R-:W-:Y:S01]  /*6360*/  FFMA R3, R81, R82, R3 ;  /* 0x0000005251037223 */ /* 0x000fe20000000003 */
[----:B------:R-:W-:Y:S01]  /*6370*/  LOP3.LUT R82, R91, 0xffff0000, RZ, 0xc0, !PT ;  /* 0xffff00005b527812 */ /* 0x000fe200078ec0ff */
[----:B------:R-:W-:Y:S01]  /*6380*/  FFMA R6, R81, R83, R6 ;  /* 0x0000005351067223 */ /* 0x000fe20000000006 */
[----:B------:R-:W-:Y:S01]  /*6390*/  SHF.L.U32 R83, R90, 0x10, RZ ;  /* 0x000000105a537819 */ /* 0x000fe200000006ff */
[----:B------:R-:W-:Y:S01]  /*63a0*/  FMUL R4, R76, R8 ;  /* 0x000000084c047220 */ /* 0x000fe20000400000 */
[----:B------:R-:W-:Y:S01]  /*63b0*/  F2FP.BF16.F32.PACK_AB R92, R3, R0 ;  /* 0x00000000035c723e */ /* 0x000fe200000010ff */
[C---:B------:R-:W-:Y:S01]  /*63c0*/  FFMA R7, R81.reuse, R80, R7 ;  /* 0x0000005051077223 */ /* 0x040fe20000000007 */
[----:B------:R-:W-:Y:S01]  /*63d0*/  LOP3.LUT R80, R90, 0xffff0000, RZ, 0xc0, !PT ;  /* 0xffff00005a507812 */ /* 0x000fe200078ec0ff */
[----:B------:R-:W-:Y:S01]  /*63e0*/  FFMA R4, R81, R83, R4 ;  /* 0x0000005351047223 */ /* 0x000fe20000000004 */
[----:B------:R-:W-:Y:S01]  /*63f0*/  SHF.L.U32 R83, R91, 0x10, RZ ;  /* 0x000000105b537819 */ /* 0x000fe200000006ff */
[C---:B------:R-:W-:Y:S01]  /*6400*/  FMUL R5, R76.reuse, R9 ;  /* 0x000000094c057220 */ /* 0x040fe20000400000 */
[----:B------:R-:W-:Y:S01]  /*6410*/  F2FP.BF16.F32.PACK_AB R93, R7, R6 ;  /* 0x00000006075d723e */ /* 0x000fe200000010ff */
[C---:B------:R-:W-:Y:S01]  /*6420*/  FMUL R10, R76.reuse, R10 ;  /* 0x0000000a4c0a7220 */ /* 0x040fe20000400000 */
[----:B------:R-:W-:Y:S01]  /*6430*/  FMUL R11, R76, R11 ;  /* 0x0000000b4c0b7220 */ /* 0x000fe20000400000 */
[C---:B------:R-:W-:Y:S01]  /*6440*/  FFMA R5, R81.reuse, R80, R5 ;  /* 0x0000005051057223 */ /* 0x040fe20000000005 */
[----:B------:R-:W-:Y:S01]  /*6450*/  SHF.L.U32 R80, R96, 0x10, RZ ;  /* 0x0000001060507819 */ /* 0x000fe200000006ff */
[----:B------:R-:W-:Y:S01]  /*6460*/  FFMA R10, R81, R83, R10 ;  /* 0x00000053510a7223 */ /* 0x000fe2000000000a */
[----:B------:R-:W-:Y:S01]  /*6470*/  SHF.L.U32 R83, R98, 0x10, RZ ;  /* 0x0000001062537819 */ /* 0x000fe200000006ff */
[----:B------:R-:W-:Y:S01]  /*6480*/  FMUL R8, R76, R12 ;  /* 0x0000000c4c087220 */ /* 0x000fe20000400000 */
[----:B------:R-:W-:Y:S01]  /*6490*/  F2FP.BF16.F32.PACK_AB R94, R5, R4 ;  /* 0x00000004055e723e */ /* 0x000fe200000010ff */
[C---:B------:R-:W-:Y:S01]  /*64a0*/  FFMA R11, R81.reuse, R82, R11 ;  /* 0x00000052510b7223 */ /* 0x040fe2000000000b */
[----:B------:R-:W-:Y:S01]  /*64b0*/  LOP3.LUT R82, R96, 0xffff0000, RZ, 0xc0, !PT ;  /* 0xffff000060527812 */ /* 0x000fe200078ec0ff */
[C---:B------:R-:W-:Y:S01]  /*64c0*/  FMUL R9, R76.reuse, R13 ;  /* 0x0000000d4c097220 */ /* 0x040fe20000400000 */
[----:B------:R-:W-:Y:S01]  /*64d0*/  FFMA R8, R81, R80, R8 ;  /* 0x0000005051087223 */ /* 0x000fe20000000008 */
[----:B------:R-:W-:Y:S01]  /*64e0*/  SHF.L.U32 R80, R97, 0x10, RZ ;  /* 0x0000001061507819 */ /* 0x000fe200000006ff */
[C---:B------:R-:W-:Y:S01]  /*64f0*/  FMUL R14, R76.reuse, R14 ;  /* 0x0000000e4c0e7220 */ /* 0x040fe20000400000 */
[----:B------:R-:W-:Y:S01]  /*6500*/  F2FP.BF16.F32.PACK_AB R95, R11, R10 ;  /* 0x0000000a0b5f723e */ /* 0x000fe200000010ff */
[----:B------:R-:W-:Y:S01]  /*6510*/  FFMA R9, R81, R82, R9 ;  /* 0x0000005251097223 */ /* 0x000fe20000000009 */
[----:B------:R-:W-:Y:S01]  /*6520*/  LOP3.LUT R82, R97, 0xffff0000, RZ, 0xc0, !PT ;  /* 0xffff000061527812 */ /* 0x000fe200078ec0ff */
[----:B------:R-:W-:Y:S01]  /*6530*/  FMUL R15, R76, R15 ;  /* 0x0000000f4c0f7220 */ /* 0x000fe20000400000 */
[----:B------:R-:W-:Y:S01]  /*6540*/  FFMA R14, R81, R80, R14 ;  /* 0x00000050510e7223 */ /* 0x000fe2000000000e */
[----:B------:R-:W-:Y:S01]  /*6550*/  LOP3.LUT R80, R98, 0xffff0000, RZ, 0xc0, !PT ;  /* 0xffff000062507812 */ /* 0x000fe200078ec0ff */
[C---:B------:R-:W-:Y:S01]  /*6560*/  FMUL R12, R76.reuse, R16 ;  /* 0x000000104c0c7220 */ /* 0x040fe20000400000 */
[----:B------:R-:W-:Y:S01]  /*6570*/  F2FP.BF16.F32.PACK_AB R100, R9, R8 ;  /* 0x000000080964723e */ /* 0x000fe200000010ff */
[----:B------:R-:W-:Y:S01]  /*6580*/  FMUL R13, R76, R17 ;  /* 0x000000114c0d7220 */ /* 0x000fe20000400000 */
[----:B------:R-:W-:Y:S01]  /*6590*/  FFMA R15, R81, R82, R15 ;  /* 0x00000052510f7223 */ /* 0x000fe2000000000f */
[----:B------:R-:W-:Y:S01]  /*65a0*/  LOP3.LUT R82, R99, 0xffff0000, RZ, 0xc0, !PT ;  /* 0xffff000063527812 */ /* 0x000fe200078ec0ff */
[----:B------:R-:W-:Y:S01]  /*65b0*/  FFMA R12, R81, R83, R12 ;  /* 0x00000053510c7223 */ /* 0x000fe2000000000c */
[----:B------:R-:W-:Y:S01]  /*65c0*/  SHF.L.U32 R83, R99, 0x10, RZ ;  /* 0x0000001063537819 */ /* 0x000fe200000006ff */
[----:B------:R-:W-:Y:S01]  /*65d0*/  FFMA R13, R81, R80, R13 ;  /* 0x00000050510d7223 */ /* 0x000fe2000000000d */
[----:B------:R-:W-:Y:S01]  /*65e0*/  SHF.L.U32 R80, R104, 0x10, RZ ;  /* 0x0000001068507819 */ /* 0x000fe200000006ff */
[C---:B------:R-:W-:Y:S01]  /*65f0*/  FMUL R18, R76.reuse, R18 ;  /* 0x000000124c127220 */ /* 0x040fe20000400000 */
[----:B------:R-:W-:Y:S01]  /*6600*/  F2FP.BF16.F32.PACK_AB R101, R15, R14 ;  /* 0x0000000e0f65723e */ /* 0x000fe200000010ff */
[C---:B------:R-:W-:Y:S01]  /*6610*/  FMUL R19, R76.reuse, R19 ;  /* 0x000000134c137220 */ /* 0x040fe20000400000 */
[----:B------:R-:W-:Y:S01]  /*6620*/  F2FP.BF16.F32.PACK_AB R102, R13, R12 ;  /* 0x0000000c0d66723e */ /* 0x000fe200000010ff */
[----:B------:R-:W-:Y:S01]  /*6630*/  FMUL R16, R76, R20 ;  /* 0x000000144c107220 */ /* 0x000fe20000400000 */
[C---:B------:R-:W-:Y:S01]  /*6640*/  FFMA R18, R81.reuse, R83, R18 ;  /* 0x0000005351127223 */ /* 0x040fe20000000012 */
[----:B------:R-:W-:Y:S01]  /*6650*/  SHF.L.U32 R83, R106, 0x10, RZ ;  /* 0x000000106a537819 */ /* 0x000fe200000006ff */
        /* <DEDUP_REMOVED lines=9> */
[----:B------:R-:W-:Y:S01]  /*66f0*/  LOP3.LUT R82, R106, 0xffff0000, RZ, 0xc0, !PT ;  /* 0xffff00006a527812 */ /* 0x000fe200078ec0ff */
[----:B------:R-:W-:Y:S01]  /*6700*/  FFMA R22, R81, R80, R22 ;  /* 0x0000005051167223 */ /* 0x000fe20000000016 */
[----:B------:R-:W-:Y:S01]  /*6710*/  LOP3.LUT R80, R105, 0xffff0000, RZ, 0xc0, !PT ;  /* 0xffff000069507812 */ /* 0x000fe200078ec0ff */
[C---:B------:R-:W-:Y:S01]  /*6720*/  FMUL R20, R76.reuse, R24 ;  /* 0x000000184c147220 */ /* 0x040fe20000400000 */
[----:B------:R-:W-:Y:S01]  /*6730*/  F2FP.BF16.F32.PACK_AB R124, R17, R16 ;  /* 0x00000010117c723e */ /* 0x000fe200000010ff */
[C---:B------:R-:W-:Y:S01]  /*6740*/  FMUL R21, R76.reuse, R25 ;  /* 0x000000194c157220 */ /* 0x040fe20000400000 */
[----:B------:R-:W-:Y:S01]  /*6750*/  FMUL R26, R76, R26 ;  /* 0x0000001a4c1a7220 */ /* 0x000fe20000400000 */
[C---:B------:R-:W-:Y:S01]  /*6760*/  FFMA R23, R81.reuse, R80, R23 ;  /* 0x0000005051177223 */ /* 0x040fe20000000017 */
[----:B------:R-:W-:Y:S01]  /*6770*/  SHF.L.U32 R80, R112, 0x10, RZ ;  /* 0x0000001070507819 */ /* 0x000fe200000006ff */
[C---:B------:R-:W-:Y:S01]  /*6780*/  FMUL R27, R76.reuse, R27 ;  /* 0x0000001b4c1b7220 */ /* 0x040fe20000400000 */
        /* <DEDUP_REMOVED lines=8> */
[----:B------:R-:W-:Y:S01]  /*6810*/  FFMA R27, R81, R84, R27 ;  /* 0x00000054511b7223 */ /* 0x000fe2000000001b */
[----:B------:R-:W-:Y:S01]  /*6820*/  F2FP.BF16.F32.PACK_AB R126, R21, R20 ;  /* 0x00000014157e723e */ /* 0x000fe200000010ff */
[----:B------:R-:W-:Y:S01]  /*6830*/  FFMA R24, R81, R80, R24 ;  /* 0x0000005051187223 */ /* 0x000fe20000000018 */
[----:B------:R-:W-:Y:S01]  /*6840*/  LOP3.LUT R80, R113, 0xffff0000, RZ, 0xc0, !PT ;  /* 0xffff000071507812 */ /* 0x000fe200078ec0ff */
[C---:B------:R-:W-:Y:S01]  /*6850*/  FMUL R25, R76.reuse, R29 ;  /* 0x0000001d4c197220 */ /* 0x040fe20000400000 */
[----:B------:R-:W-:Y:S01]  /*6860*/  F2FP.BF16.F32.PACK_AB R127, R27, R26 ;  /* 0x0000001a1b7f723e */ /* 0x000fe200000010ff */
[C---:B------:R-:W-:Y:S01]  /*6870*/  FMUL R30, R76.reuse, R30 ;  /* 0x0000001e4c1e7220 */ /* 0x040fe20000400000 */
[----:B------:R-:W-:Y:S01]  /*6880*/  LOP3.LUT R84, R147, 0xffff0000, RZ, 0xc0, !PT ;  /* 0xffff000093547812 */ /* 0x000fe200078ec0ff */
[----:B------:R-:W-:Y:S01]  /*6890*/  FMUL R31, R76, R31 ;  /* 0x0000001f4c1f7220 */ /* 0x000fe20000400000 */
[----:B------:R-:W-:Y:S01]  /*68a0*/  FFMA R25, R81, R82, R25 ;  /* 0x0000005251197223 */ /* 0x000fe20000000019 */
[----:B------:R-:W-:Y:S01]  /*68b0*/  LOP3.LUT R82, R115, 0xffff0000, RZ, 0xc0, !PT ;  /* 0xffff000073527812 */ /* 0x000fe200078ec0ff */
[C---:B------:R-:W-:Y:S01]  /*68c0*/  FFMA R30, R81.reuse, R83, R30 ;  /* 0x00000053511e7223 */ /* 0x040fe2000000001e */
[C---:B------:R-:W-:Y:S01]  /*68d0*/  SHF.L.U32 R83, R114.reuse, 0x10, RZ ;  /* 0x0000001072537819 */ /* 0x040fe200000006ff */
[C---:B------:R-:W-:Y:S01]  /*68e0*/  FFMA R31, R81.reuse, R80, R31 ;  /* 0x00000050511f7223 */ /* 0x040fe2000000001f */
[----:B------:R-:W-:Y:S01]  /*68f0*/  LOP3.LUT R80, R114, 0xffff0000, RZ, 0xc0, !PT ;  /* 0xffff000072507812 */ /* 0x000fe200078ec0ff */
[C---:B------:R-:W-:Y:S01]  /*6900*/  FMUL R28, R76.reuse, R32 ;  /* 0x000000204c1c7220 */ /* 0x040fe20000400000 */
[C---:B------:R-:W-:Y:S01]  /*6910*/  FMUL R29, R76.reuse, R33 ;  /* 0x000000214c1d7220 */ /* 0x040fe20000400000 */
[C---:B------:R-:W-:Y:S01]  /*6920*/  FMUL R34, R76.reuse, R34 ;  /* 0x000000224c227220 */ /* 0x040fe20000400000 */
[----:B------:R-:W-:Y:S01]  /*6930*/  FMUL R35, R76, R35 ;  /* 0x000000234c237220 */ /* 0x000fe20000400000 */
[----:B------:R-:W-:Y:S01]  /*6940*/  FFMA R28, R81, R83, R28 ;  /* 0x00000053511c7223 */ /* 0x000fe2000000001c */
[----:B------:R-:W-:Y:S01]  /*6950*/  SHF.L.U32 R83, R121, 0x10, RZ ;  /* 0x0000001079537819 */ /* 0x000fe200000006ff */
[C---:B------:R-:W-:Y:S01]  /*6960*/  FFMA R29, R81.reuse, R80, R29 ;  /* 0x00000050511d7223 */ /* 0x040fe2000000001d */
[C---:B------:R-:W-:Y:S01]  /*6970*/  SHF.L.U32 R80, R120.reuse, 0x10, RZ ;  /* 0x0000001078507819 */ /* 0x040fe200000006ff */
[----:B------:R-:W-:Y:S01]  /*6980*/  FFMA R34, R81, R85, R34 ;  /* 0x0000005551227223 */ /* 0x000fe20000000022 */
[----:B------:R-:W-:Y:S01]  /*6990*/  SHF.L.U32 R85, R123, 0x10, RZ ;  /* 0x000000107b557819 */ /* 0x000fe200000006ff */
[C---:B------:R-:W-:Y:S01]  /*69a0*/  FFMA R35, R81.reuse, R82, R35 ;  /* 0x0000005251237223 */ /* 0x040fe20000000023 */
[----:B------:R-:W-:Y:S01]  /*69b0*/  LOP3.LUT R82, R120, 0xffff0000, RZ, 0xc0, !PT ;  /* 0xffff000078527812 */ /* 0x000fe200078ec0ff */
[C---:B------:R-:W-:Y:S01]  /*69c0*/  FMUL R32, R76.reuse, R36 ;  /* 0x000000244c207220 */ /* 0x040fe20000400000 */
[C---:B------:R-:W-:Y:S01]  /*69d0*/  FMUL R33, R76.reuse, R37 ;  /* 0x000000254c217220 */ /* 0x040fe20000400000 */
[----:B------:R-:W-:Y:S01]  /*69e0*/  FMUL R38, R76, R38 ;  /* 0x000000264c267220 */ /* 0x000fe20000400000 */
[----:B------:R1:W-:Y:S01]  /*69f0*/  STS.128 [R182+UR48+0x400], R92 ;  /* 0x0004005cb6007988 */ /* 0x0003e20008000c30 */
[----:B------:R-:W-:Y:S01]  /*6a00*/  FFMA R32, R81, R80, R32 ;  /* 0x0000005051207223 */ /* 0x000fe20000000020 */
[----:B------:R-:W-:Y:S01]  /*6a10*/  LOP3.LUT R80, R121, 0xffff0000, RZ, 0xc0, !PT ;  /* 0xffff000079507812 */ /* 0x000fe200078ec0ff */
[C---:B------:R-:W-:Y:S01]  /*6a20*/  FFMA R33, R81.reuse, R82, R33 ;  /* 0x0000005251217223 */ /* 0x040fe20000000021 */
[----:B------:R-:W-:Y:S01]  /*6a30*/  LOP3.LUT R82, R122, 0xffff0000, RZ, 0xc0, !PT ;  /* 0xffff00007a527812 */ /* 0x000fe200078ec0ff */
[----:B------:R-:W-:Y:S01]  /*6a40*/  FMUL R39, R76, R39 ;  /* 0x000000274c277220 */ /* 0x000fe20000400000 */
[C---:B------:R-:W-:Y:S01]  /*6a50*/  FFMA R38, R81.reuse, R83, R38 ;  /* 0x0000005351267223 */ /* 0x040fe20000000026 */
[----:B------:R-:W-:Y:S01]  /*6a60*/  SHF.L.U32 R83, R122, 0x10, RZ ;  /* 0x000000107a537819 */ /* 0x000fe200000006ff */
[C---:B------:R-:W-:Y:S01]  /*6a70*/  FMUL R36, R76.reuse, R40 ;  /* 0x000000284c247220 */ /* 0x040fe20000400000 */
[----:B------:R-:W-:Y:S01]  /*6a80*/  FFMA R39, R81, R80, R39 ;  /* 0x0000005051277223 */ /* 0x000fe20000000027 */
[----:B------:R-:W-:Y:S01]  /*6a90*/  LOP3.LUT R80, R123, 0xffff0000, RZ, 0xc0, !PT ;  /* 0xffff00007b507812 */ /* 0x000fe200078ec0ff */
[C---:B------:R-:W-:Y:S01]  /*6aa0*/  FMUL R37, R76.reuse, R41 ;  /* 0x000000294c257220 */ /* 0x040fe20000400000 */
[C---:B------:R-:W-:Y:S01]  /*6ab0*/  FMUL R42, R76.reuse, R42 ;  /* 0x0000002a4c2a7220 */ /* 0x040fe20000400000 */
[----:B------:R-:W-:Y:S01]  /*6ac0*/  FMUL R43, R76, R43 ;  /* 0x0000002b4c2b7220 */ /* 0x000fe20000400000 */
[C---:B------:R-:W-:Y:S01]  /*6ad0*/  FFMA R36, R81.reuse, R83, R36 ;  /* 0x0000005351247223 */ /* 0x040fe20000000024 */
[C---:B------:R-:W-:Y:S01]  /*6ae0*/  SHF.L.U32 R83, R128.reuse, 0x10, RZ ;  /* 0x0000001080537819 */ /* 0x040fe200000006ff */
[----:B------:R2:W-:Y:S01]  /*6af0*/  STS.128 [R181+0x400], R100 ;  /* 0x00040064b5007388 */ /* 0x0005e20000000c00 */
[----:B------:R-:W-:Y:S01]  /*6b00*/  FFMA R37, R81, R82, R37 ;  /* 0x0000005251257223 */ /* 0x000fe20000000025 */
[----:B------:R-:W-:Y:S01]  /*6b10*/  LOP3.LUT R82, R129, 0xffff0000, RZ, 0xc0, !PT ;  /* 0xffff000081527812 */ /* 0x000fe200078ec0ff */
[----:B------:R-:W-:Y:S01]  /*6b20*/  FFMA R42, R81, R85, R42 ;  /* 0x00000055512a7223 */ /* 0x000fe2000000002a */
[----:B------:R-:W-:Y:S01]  /*6b30*/  SHF.L.U32 R85, R129, 0x10, RZ ;  /* 0x0000001081557819 */ /* 0x000fe200000006ff */
        /* <DEDUP_REMOVED lines=8> */
[----:B------:R4:W-:Y:S01]  /*6bc0*/  STS.128 [R180+0x400], R124 ;  /* 0x0004007cb4007388 */ /* 0x0009e20000000c00 */
[C---:B------:R-:W-:Y:S01]  /*6bd0*/  FFMA R41, R81.reuse, R80, R41 ;  /* 0x0000005051297223 */ /* 0x040fe20000000029 */
[C---:B------:R-:W-:Y:S01]  /*6be0*/  SHF.L.U32 R80, R130.reuse, 0x10, RZ ;  /* 0x0000001082507819 */ /* 0x040fe200000006ff */
[----:B------:R-:W-:Y:S01]  /*6bf0*/  FFMA R46, R81, R85, R46 ;  /* 0x00000055512e7223 */ /* 0x000fe2000000002e */
[----:B------:R-:W-:Y:S01]  /*6c00*/  SHF.L.U32 R85, R137, 0x10, RZ ;  /* 0x0000001089557819 */ /* 0x000fe200000006ff */
[----:B------:R-:W-:Y:S01]  /*6c10*/  FFMA R47, R81, R82, R47 ;  /* 0x00000052512f7223 */ /* 0x000fe2000000002f */
[----:B------:R-:W-:Y:S01]  /*6c20*/  LOP3.LUT R82, R130, 0xffff0000, RZ, 0xc0, !PT ;  /* 0xffff000082527812 */ /* 0x000fe200078ec0ff */
[C---:B------:R-:W-:Y:S01]  /*6c30*/  FMUL R44, R76.reuse, R48 ;  /* 0x000000304c2c7220 */ /* 0x040fe20000400000 */
[----:B-1----:R-:W-:Y:S01]  /*6c40*/  F2FP.BF16.F32.PACK_AB R92, R25, R24 ;  /* 0x00000018195c723e */ /* 0x002fe200000010ff */
[C---:B------:R-:W-:Y:S01]  /*6c50*/  FMUL R45, R76.reuse, R49 ;  /* 0x000000314c2d7220 */ /* 0x040fe20000400000 */
[----:B------:R-:W-:Y:S01]  /*6c60*/  F2FP.BF16.F32.PACK_AB R93, R31, R30 ;  /* 0x0000001e1f5d723e */ /* 0x000fe200000010ff */
[----:B------:R-:W-:Y:S01]  /*6c70*/  FMUL R50, R76, R50 ;  /* 0x000000324c327220 */ /* 0x000fe20000400000 */
[----:B------:R-:W-:Y:S01]  /*6c80*/  F2FP.BF16.F32.PACK_AB R94, R29, R28 ;  /* 0x0000001c1d5e723e */ /* 0x000fe200000010ff */
[----:B------:R-:W-:Y:S01]  /*6c90*/  FFMA R44, R81, R80, R44 ;  /* 0x00000050512c7223 */ /* 0x000fe2000000002c */
[----:B------:R-:W-:Y:S01]  /*6ca0*/  LOP3.LUT R80, R131, 0xffff0000, RZ, 0xc0, !PT ;  /* 0xffff000083507812 */ /* 0x000fe200078ec0ff */
[----:B------:R-:W-:Y:S01]  /*6cb0*/  FFMA R45, R81, R82, R45 ;  /* 0x00000052512d7223 */ /* 0x000fe2000000002d */
[----:B------:R-:W-:Y:S01]  /*6cc0*/  LOP3.LUT R82, R136, 0xffff0000, RZ, 0xc0, !PT ;  /* 0xffff000088527812 */ /* 0x000fe200078ec0ff */
[----:B------:R-:W-:Y:S01]  /*6cd0*/  FMUL R51, R76, R51 ;  /* 0x000000334c337220 */ /* 0x000fe20000400000 */
[----:B------:R-:W-:Y:S01]  /*6ce0*/  F2FP.BF16.F32.PACK_AB R95, R35, R34 ;  /* 0x00000022235f723e */ /* 0x000fe200000010ff */
[----:B------:R-:W-:Y:S01]  /*6cf0*/  FFMA R50, R81, R83, R50 ;  /* 0x0000005351327223 */ /* 0x000fe20000000032 */
[----:B------:R-:W-:Y:S01]  /*6d00*/  SHF.L.U32 R83, R136, 0x10, RZ ;  /* 0x0000001088537819 */ /* 0x000fe200000006ff */
[C---:B------:R-:W-:Y:S01]  /*6d10*/  FMUL R48, R76.reuse, R52 ;  /* 0x000000344c307220 */ /* 0x040fe20000400000 */
[----:B--2---:R-:W-:Y:S01]  /*6d20*/  F2FP.BF16.F32.PACK_AB R100, R33, R32 ;  /* 0x000000202164723e */ /* 0x004fe200000010ff */
[----:B------:R-:W-:Y:S01]  /*6d30*/  FFMA R51, R81, R80, R51 ;  /* 0x0000005051337223 */ /* 0x000fe20000000033 */
[----:B------:R-:W-:Y:S01]  /*6d40*/  LOP3.LUT R80, R137, 0xffff0000, RZ, 0xc0, !PT ;  /* 0xffff000089507812 */ /* 0x000fe200078ec0ff */
[----:B------:R1:W-:Y:S01]  /*6d50*/  STS.128 [R178+0x400], R92 ;  /* 0x0004005cb2007388 */ /* 0x0003e20000000c00 */
[----:B------:R-:W-:Y:S01]  /*6d60*/  F2FP.BF16.F32.PACK_AB R101, R39, R38 ;  /* 0x000000262765723e */ /* 0x000fe200000010ff */
[C---:B------:R-:W-:Y:S01]  /*6d70*/  FMUL R49, R76.reuse, R53 ;  /* 0x000000354c317220 */ /* 0x040fe20000400000 */
[----:B------:R-:W-:Y:S01]  /*6d80*/  F2FP.BF16.F32.PACK_AB R102, R37, R36 ;  /* 0x000000242566723e */ /* 0x000fe200000010ff */
[C---:B------:R-:W-:Y:S01]  /*6d90*/  FMUL R54, R76.reuse, R54 ;  /* 0x000000364c367220 */ /* 0x040fe20000400000 */
[----:B------:R-:W-:Y:S01]  /*6da0*/  F2FP.BF16.F32.PACK_AB R103, R43, R42 ;  /* 0x0000002a2b67723e */ /* 0x000fe200000010ff */
[----:B------:R-:W-:Y:S01]  /*6db0*/  FMUL R55, R76, R55 ;  /* 0x000000374c377220 */ /* 0x000fe20000400000 */
[----:B----4-:R-:W-:Y:S01]  /*6dc0*/  F2FP.BF16.F32.PACK_AB R124, R41, R40 ;  /* 0x00000028297c723e */ /* 0x010fe200000010ff */
[C---:B------:R-:W-:Y:S01]  /*6dd0*/  FFMA R48, R81.reuse, R83, R48 ;  /* 0x0000005351307223 */ /* 0x040fe20000000030 */
[C---:B------:R-:W-:Y:S01]  /*6de0*/  FFMA R49, R81.reuse, R82, R49 ;  /* 0x0000005251317223 */ /* 0x040fe20000000031 */
[----:B------:R1:W-:Y:S01]  /*6df0*/  STS.128 [R177+0x400], R100 ;  /* 0x00040064b1007388 */ /* 0x0003e20000000c00 */
[C---:B------:R-:W-:Y:S01]  /*6e00*/  SHF.L.U32 R83, R138.reuse, 0x10, RZ ;  /* 0x000000108a537819 */ /* 0x040fe200000006ff */
[----:B------:R-:W-:Y:S01]  /*6e10*/  FFMA R54, R81, R85, R54 ;  /* 0x0000005551367223 */ /* 0x000fe20000000036 */
[----:B------:R-:W-:Y:S01]  /*6e20*/  SHF.L.U32 R85, R139, 0x10, RZ ;  /* 0x000000108b557819 */ /* 0x000fe200000006ff */
[----:B------:R-:W-:Y:S01]  /*6e30*/  FFMA R55, R81, R80, R55 ;  /* 0x0000005051377223 */ /* 0x000fe20000000037 */
[----:B------:R-:W-:Y:S01]  /*6e40*/  LOP3.LUT R80, R138, 0xffff0000, RZ, 0xc0, !PT ;  /* 0xffff00008a507812 */ /* 0x000fe200078ec0ff */
[C---:B------:R-:W-:Y:S01]  /*6e50*/  FMUL R52, R76.reuse, R56 ;  /* 0x000000384c347220 */ /* 0x040fe20000400000 */
[----:B------:R-:W-:Y:S01]  /*6e60*/  LOP3.LUT R82, R139, 0xffff0000, RZ, 0xc0, !PT ;  /* 0xffff00008b527812 */ /* 0x000fe200078ec0ff */
[C---:B------:R-:W-:Y:S01]  /*6e70*/  FMUL R53, R76.reuse, R57 ;  /* 0x000000394c357220 */ /* 0x040fe20000400000 */
[C---:B------:R-:W-:Y:S01]  /*6e80*/  FMUL R58, R76.reuse, R58 ;  /* 0x0000003a4c3a7220 */ /* 0x040fe20000400000 */
[----:B------:R-:W-:Y:S01]  /*6e90*/  FMUL R59, R76, R59 ;  /* 0x0000003b4c3b7220 */ /* 0x000fe20000400000 */
[C---:B------:R-:W-:Y:S01]  /*6ea0*/  FFMA R52, R81.reuse, R83, R52 ;  /* 0x0000005351347223 */ /* 0x040fe20000000034 */
[C---:B------:R-:W-:Y:S01]  /*6eb0*/  FFMA R53, R81.reuse, R80, R53 ;  /* 0x0000005051357223 */ /* 0x040fe20000000035 */
[C---:B------:R-:W-:Y:S01]  /*6ec0*/  FFMA R58, R81.reuse, R85, R58 ;  /* 0x00000055513a7223 */ /* 0x040fe2000000003a */
[----:B------:R-:W-:Y:S01]  /*6ed0*/  FFMA R59, R81, R82, R59 ;  /* 0x00000052513b7223 */ /* 0x000fe2000000003b */
[----:B------:R-:W-:Y:S01]  /*6ee0*/  SHF.L.U32 R80, R144, 0x10, RZ ;  /* 0x0000001090507819 */ /* 0x000fe200000006ff */
[----:B------:R-:W-:Y:S01]  /*6ef0*/  FMUL R56, R76, R60 ;  /* 0x0000003c4c387220 */ /* 0x000fe20000400000 */
[----:B------:R-:W-:Y:S01]  /*6f00*/  LOP3.LUT R82, R144, 0xffff0000, RZ, 0xc0, !PT ;  /* 0xffff000090527812 */ /* 0x000fe200078ec0ff */
[C---:B------:R-:W-:Y:S01]  /*6f10*/  FMUL R57, R76.reuse, R61 ;  /* 0x0000003d4c397220 */ /* 0x040fe20000400000 */
[----:B------:R-:W-:Y:S01]  /*6f20*/  SHF.L.U32 R83, R145, 0x10, RZ ;  /* 0x0000001091537819 */ /* 0x000fe200000006ff */
[C---:B------:R-:W-:Y:S01]  /*6f30*/  FMUL R62, R76.reuse, R62 ;  /* 0x0000003e4c3e7220 */ /* 0x040fe20000400000 */
[----:B------:R-:W-:Y:S01]  /*6f40*/  F2FP.BF16.F32.PACK_AB R125, R47, R46 ;  /* 0x0000002e2f7d723e */ /* 0x000fe200000010ff */
[----:B------:R-:W-:Y:S01]  /*6f50*/  FFMA R56, R81, R80, R56 ;  /* 0x0000005051387223 */ /* 0x000fe20000000038 */
[----:B------:R-:W-:Y:S01]  /*6f60*/  F2FP.BF16.F32.PACK_AB R126, R45, R44 ;  /* 0x0000002c2d7e723e */ /* 0x000fe200000010ff */
[----:B------:R-:W-:Y:S01]  /*6f70*/  FFMA R57, R81, R82, R57 ;  /* 0x0000005251397223 */ /* 0x000fe20000000039 */
[----:B------:R-:W-:Y:S01]  /*6f80*/  F2FP.BF16.F32.PACK_AB R127, R51, R50 ;  /* 0x00000032337f723e */ /* 0x000fe200000010ff */
[----:B------:R-:W-:Y:S01]  /*6f90*/  FFMA R62, R81, R83, R62 ;  /* 0x00000053513e7223 */ /* 0x000fe2000000003e */
[----:B------:R-:W-:Y:S01]  /*6fa0*/  LOP3.LUT R80, R145, 0xffff0000, RZ, 0xc0, !PT ;  /* 0xffff000091507812 */ /* 0x000fe200078ec0ff */
[----:B------:R-:W-:Y:S01]  /*6fb0*/  FMUL R63, R76, R63 ;  /* 0x0000003f4c3f7220 */ /* 0x000fe20000400000 */
[----:B------:R-:W-:Y:S01]  /*6fc0*/  SHF.L.U32 R83, R146, 0x10, RZ ;  /* 0x0000001092537819 */ /* 0x000fe200000006ff */
[----:B------:R1:W-:Y:S01]  /*6fd0*/  STS.128 [R176+0x400], R124 ;  /* 0x0004007cb0007388 */ /* 0x0003e20000000c00 */
[----:B------:R-:W-:Y:S01]  /*6fe0*/  FMUL R60, R76, R64 ;  /* 0x000000404c3c7220 */ /* 0x000fe20000400000 */
[----:B------:R-:W-:Y:S01]  /*6ff0*/  LOP3.LUT R82, R146, 0xffff0000, RZ, 0xc0, !PT ;  /* 0xffff000092527812 */ /* 0x000fe200078ec0ff */
[C---:B------:R-:W-:Y:S01]  /*7000*/  FMUL R61, R76.reuse, R65 ;  /* 0x000000414c3d7220 */ /* 0x040fe20000400000 */
[----:B------:R-:W-:Y:S01]  /*7010*/  SHF.L.U32 R85, R147, 0x10, RZ ;  /* 0x0000001093557819 */ /* 0x000fe200000006ff */
[C---:B------:R-:W-:Y:S01]  /*7020*/  FMUL R66, R76.reuse, R66 ;  /* 0x000000424c427220 */ /* 0x040fe20000400000 */
[----:B------:R-:W-:Y:S01]  /*7030*/  FFMA R63, R81, R80, R63 ;  /* 0x00000050513f7223 */ /* 0x000fe2000000003f */
[----:B------:R-:W-:Y:S01]  /*7040*/  FMUL R67, R76, R67 ;  /* 0x000000434c437220 */ /* 0x000fe20000400000 */
[----:B------:R-:W-:Y:S01]  /*7050*/  F2FP.BF16.F32.PACK_AB R132, R49, R48 ;  /* 0x000000303184723e */ /* 0x000fe200000010ff */
[----:B------:R-:W-:Y:S01]  /*7060*/  FFMA R60, R81, R83, R60 ;  /* 0x00000053513c7223 */ /* 0x000fe2000000003c */
[----:B------:R-:W-:Y:S01]  /*7070*/  F2FP.BF16.F32.PACK_AB R133, R55, R54 ;  /* 0x000000363785723e */ /* 0x000fe200000010ff */
[----:B------:R-:W-:Y:S01]  /*7080*/  FFMA R61, R81, R82, R61 ;  /* 0x00000052513d7223 */ /* 0x000fe2000000003d */
[----:B------:R-:W-:Y:S01]  /*7090*/  F2FP.BF16.F32.PACK_AB R134, R53, R52 ;  /* 0x000000343586723e */ /* 0x000fe200000010ff */
[----:B------:R-:W-:Y:S01]  /*70a0*/  FFMA R66, R81, R85, R66 ;  /* 0x0000005551427223 */ /* 0x000fe20000000042 */
[----:B------:R-:W-:Y:S01]  /*70b0*/  F2FP.BF16.F32.PACK_AB R135, R59, R58 ;  /* 0x0000003a3b87723e */ /* 0x000fe200000010ff */
[----:B------:R-:W-:Y:S01]  /*70c0*/  FFMA R67, R81, R84, R67 ;  /* 0x0000005451437223 */ /* 0x000fe20000000043 */
[----:B------:R-:W-:Y:S02]  /*70d0*/  F2FP.BF16.F32.PACK_AB R140, R57, R56 ;  /* 0x00000038398c723e */ /* 0x000fe400000010ff */
[----:B------:R-:W-:Y:S01]  /*70e0*/  F2FP.BF16.F32.PACK_AB R141, R63, R62 ;  /* 0x0000003e3f8d723e */ /* 0x000fe200000010ff */
[----:B------:R1:W-:Y:S01]  /*70f0*/  STS.128 [R175+0x400], R132 ;  /* 0x00040084af007388 */ /* 0x0003e20000000c00 */
[----:B------:R-:W-:Y:S02]  /*7100*/  F2FP.BF16.F32.PACK_AB R142, R61, R60 ;  /* 0x0000003c3d8e723e */ /* 0x000fe400000010ff */
[----:B------:R-:W-:Y:S05]  /*7110*/  F2FP.BF16.F32.PACK_AB R143, R67, R66 ;  /* 0x00000042438f723e */ /* 0x000fea00000010ff */
[----:B------:R1:W-:Y:S01]  /*7120*/  STS.128 [R174+0x400], R140 ;  /* 0x0004008cae007388 */ /* 0x0003e20000000c00 */
[----:B------:R-:W-:Y:S01]  /*7130*/  @!PT LDS RZ, [RZ] ;  /* 0x00000000fffff984 */ /* 0x000fe20000000800 */
[----:B------:R-:W-:Y:S01]  /*7140*/  @!PT LDS RZ, [RZ] ;  /* 0x00000000fffff984 */ /* 0x000fe20000000800 */
[----:B------:R-:W-:Y:S01]  /*7150*/  @!PT LDS RZ, [RZ] ;  /* 0x00000000fffff984 */ /* 0x000fe20000000800 */
[----:B------:R-:W-:Y:S01]  /*7160*/  @!PT LDS RZ, [RZ] ;  /* 0x00000000fffff984 */ /* 0x000fe20000000800 */
[----:B------:R2:W-:Y:S07]  /*7170*/  MEMBAR.ALL.CTA ;  /* 0x0000000000007992 */ /* 0x0005ee0000008000 */
[----:B--2---:R-:W2:Y:S02]  /*7180*/  FENCE.VIEW.ASYNC.S ;  /* 0x00000000000073c6 */ /* 0x004ea40000000000 */
[----:B--2---:R-:W-:Y:S06]  /*7190*/  BAR.SYNC.DEFER_BLOCKING 0x1, 0x80 ;  /* 0x0042000000007b1d */ /* 0x004fec0000010000 */
[----:B------:R-:W-:Y:S05]  /*71a0*/  @P0 BRA `(.L_x_109) ;  /* 0x0000000000280947 */ /* 0x000fea0003800000 */
[----:B------:R-:W-:Y:S02]  /*71b0*/  UIADD3 UR4, UPT, UPT, UR48, 0x400, URZ ;  /* 0x0000040030047890 */ /* 0x000fe4000fffe0ff */
[----:B------:R-:W-:Y:S01]  /*71c0*/  UIADD3 UR6, UP0, UPT, UR52, 0x680, URZ ;  /* 0x0000068034067890 */ /* 0x000fe2000ff1e0ff */
[----:B------:R-:W-:Y:S03]  /*71d0*/  UMOV UR43, UR36 ;  /* 0x00000024002b7c82 */ /* 0x000fe60008000000 */
[----:B------:R-:W-:Y:S01]  /*71e0*/  MOV R163, UR4 ;  /* 0x0000000400a37c02 */ /* 0x000fe20008000f00 */
[----:B------:R-:W-:Y:S03]  /*71f0*/  UIADD3.X UR7, UPT, UPT, URZ, UR53, URZ, UP0, !UPT ;  /* 0x00000035ff077290 */ /* 0x000fe600087fe4ff */
[----:B------:R-:W-:Y:S11]  /*7200*/  R2UR UR40, R163 ;  /* 0x00000000a32872ca */ /* 0x000ff600000e0000 */
[----:B------:R-:W-:Y:S02]  /*7210*/  @!UPT UIADD3 URZ, UPT, UPT, URZ, URZ, URZ ;  /* 0x000000fffffff290 */ /* 0x000fe4000fffe0ff */
[----:B------:R2:W-:Y:S01]  /*7220*/  UTMASTG.3D [UR40], [UR6] ;  /* 0x00000028060073b5 */ /* 0x0005e20008010000 */
[----:B------:R0:W-:Y:S01]  /*7230*/  UTMACMDFLUSH ;  /* 0x00000000000079b7 */ /* 0x0001e20000000000 */
[----:B--2---:R-:W-:Y:S04]  /*7240*/  DEPBAR.LE SB0, 0x1 ;  /* 0x000080400000791a */ /* 0x004fe80000000000 */
.L_x_109:
[----:B------:R-:W-:Y:S05]  /*7250*/  BSYNC.RECONVERGENT B0 ;  /* 0x0000000000007941 */ /* 0x000fea0003800200 */
.L_x_108:
[----:B------:R-:W-:Y:S01]  /*7260*/  BAR.SYNC.DEFER_BLOCKING 0x1, 0x80 ;  /* 0x0042000000007b1d */ /* 0x000fe20000010000 */
[----:B------:R-:W-:Y:S01]  /*7270*/  ISETP.NE.AND P1, PT, R179, RZ, PT ;  /* 0x000000ffb300720c */ /* 0x000fe20003f25270 */
[----:B------:R-:W-:Y:S01]  /*7280*/  UIADD3 UR4, UPT, UPT, UR50, -0x1, URZ ;  /* 0xffffffff32047890 */ /* 0x000fe2000fffe0ff */
[----:B------:R-:W-:Y:S03]  /*7290*/  LEA R3, R109, UR48, 0x3 ;  /* 0x000000306d037c11 */ /* 0x000fe6000f8e18ff */
[----:B------:R-:W-:Y:S08]  /*72a0*/  UISETP.GT.U32.AND UP0, UPT, UR4, -0x3, UPT ;  /* 0xfffffffd0400788c */ /* 0x000ff0000bf04070 */
[----:B------:R-:W-:Y:S01]  /*72b0*/  @P1 SHF.L.U32 R4, R167, 0x1f, RZ ;  /* 0x0000001fa7041819 */ /* 0x000fe200000006ff */
[----:B------:R-:W-:Y:S06]  /*72c0*/  BRA.U UP0, `(.L_x_110) ;  /* 0x0000000100247547 */ /* 0x000fec000b800000 */
[----:B------:R-:W-:Y:S01]  /*72d0*/  IMAD.U32 R5, RZ, RZ, UR49 ;  /* 0x00000031ff057e24 */ /* 0x000fe2000f8e00ff */
[----:B------:R-:W-:Y:S01]  /*72e0*/  MOV R0, UR37 ;  /* 0x0000002500007c02 */ /* 0x000fe20008000f00 */
[----:B------:R-:W-:Y:S03]  /*72f0*/  UIADD3 UR49, UPT, UPT, UR49, 0x1, URZ ;  /* 0x0000000131317890 */ /* 0x000fe6000fffe0ff */
[----:B------:R-:W-:Y:S01]  /*7300*/  @P1 LEA R5, R5, UR48, 0x3 ;  /* 0x0000003005051c11 */ /* 0x000fe2000f8e18ff */
[----:B------:R-:W-:Y:S04]  /*7310*/  UISETP.NE.AND UP0, UPT, UR49, 0x3, UPT ;  /* 0x000000033100788c */ /* 0x000fe8000bf05270 */
[----:B------:R-:W-:Y:S01]  /*7320*/  @P1 VIADD R5, R5, 0x128 ;  /* 0x0000012805051836 */ /* 0x000fe20000000000 */
[----:B------:R-:W-:Y:S04]  /*7330*/  USEL UR49, UR49, URZ, UP0 ;  /* 0x000000ff31317287 */ /* 0x000fe80008000000 */
[----:B------:R-:W-:Y:S04]  /*7340*/  @P1 PRMT R0, R0, 0x654, R5 ;  /* 0x0000065400001816 */ /* 0x000fe80000000005 */
[----:B------:R2:W-:Y:S04]  /*7350*/  @P1 SYNCS.ARRIVE.TRANS64.RED.A1T0 RZ, [R0+URZ], RZ ;  /* 0x000000ff00ff19a7 */ /* 0x0005e800081004ff */
.L_x_110:
[----:B------:R-:W4:Y:S01]  /*7360*/  @P1 SYNCS.PHASECHK.TRANS64.TRYWAIT P0, [R3+URZ+0x110], R4 ;  /* 0x00011004030015a7 */ /* 0x000f2200080011ff */
[----:B------:R-:W-:Y:S01]  /*7370*/  BSSY B1, `(.L_x_111) ;  /* 0x000001f000017945 */ /* 0x000fe20003800000 */
[----:B----4-:R-:W-:Y:S03]  /*7380*/  @P1 SEL R111, RZ, 0x1, !P0 ;  /* 0x00000001ff6f1807 */ /* 0x010fe60004000000 */
[----:B------:R-:W-:Y:S05]  /*7390*/  @!P1 BRA `(.L_x_112) ;  /* 0x0000000000709947 */ /* 0x000fea0003800000 */
[----:B------:R-:W-:Y:S01]  /*73a0*/  ISETP.NE.AND P1, PT, R117, RZ, PT ;  /* 0x000000ff7500720c */ /* 0x000fe20003f25270 */
[----:B------:R-:W-:Y:S01]  /*73b0*/  BSSY B0, `(.L_x_113) ;  /* 0x000000b000007945 */ /* 0x000fe20003800000 */
[----:B------:R-:W-:Y:S11]  /*73c0*/  ISETP.NE.AND P0, PT, R111, RZ, PT ;  /* 0x000000ff6f00720c */ /* 0x000ff60003f05270 */
[----:B------:R-:W-:Y:S05]  /*73d0*/  @P1 IMAD R6, R109, 0x4000, R182 ;  /* 0x000040006d061824 */ /* 0x000fea00078e02b6 */
[----:B------:R-:W-:Y:S04]  /*73e0*/  @P1 IADD3 R9, PT, PT, R6, UR48, RZ ;  /* 0x0000003006091c10 */ /* 0x000fe8000fffe0ff */
[----:B------:R-:W-:Y:S01]  /*73f0*/  @P1 IADD3 R7, PT, PT, R116, R9, RZ ;  /* 0x0000000974071210 */ /* 0x000fe20007ffe0ff */
[--C-:B------:R-:W-:Y:S02]  /*7400*/  @P1 IMAD.IADD R5, R110, 0x1, R9.reuse ;  /* 0x000000016e051824 */ /* 0x100fe400078e0209 */
[----:B------:R-:W-:Y:S01]  /*7410*/  @P1 IMAD.IADD R4, R118, 0x1, R9 ;  /* 0x0000000176041824 */ /* 0x000fe200078e0209 */
[----:B------:R-:W-:Y:S06]  /*7420*/  @P0 BRA `(.L_x_114) ;  /* 0x00000000000c0947 */ /* 0x000fec0003800000 */
[----:B--2---:R-:W-:Y:S04]  /*7430*/  SHF.L.U32 R0, R167, 0x1f, RZ ;  /* 0x0000001fa7007819 */ /* 0x004fe800000006ff */
[----:B------:R-:W2:Y:S02]  /*7440*/  SYNCS.PHASECHK.TRANS64.TRYWAIT P0, [R3+URZ+0x110], R0 ;  /* 0x00011000030075a7 */ /* 0x000ea400080011ff */
[----:B--2---:R-:W-:Y:S05]  /*7450*/  @!P0 BRA `(.L_x_115) ;  /* 0x0000003800188947 */ /* 0x004fea0003800000 */
.L_x_114:
[----:B------:R-:W-:Y:S05]  /*7460*/  BSYNC B0 ;  /* 0x0000000000007941 */ /* 0x000fea0003800000 */
.L_x_113:
[----:B------:R-:W-:Y:S01]  /*7470*/  ISETP.NE.AND P0, PT, R117, RZ, PT ;  /* 0x000000ff7500720c */ /* 0x000fe20003f05270 */
[----:B------:R-:W-:Y:S11]  /*7480*/  VIADD R109, R109, 0x1 ;  /* 0x000000016d6d7836 */ /* 0x000ff60000000000 */
[----:B------:R-:W-:Y:S01]  /*7490*/  @!UPT UIADD3 URZ, UPT, UPT, URZ, URZ, URZ ;  /* 0x000000fffffff290 */ /* 0x000fe2000fffe0ff */
[----:B------:R4:W1:Y:S01]  /*74a0*/  @P0 LDS.128 R88, [R6+UR48+0x400] ;  /* 0x0004003006580984 */ /* 0x0008620008000c00 */
[--C-:B--2---:R-:W-:Y:S01]  /*74b0*/  @P0 IMAD.IADD R3, R116, 0x1, R5.reuse ;  /* 0x0000000174030824 */ /* 0x104fe200078e0205 */
[C---:B------:R-:W-:Y:S01]  /*74c0*/  @P0 IADD3 R0, PT, PT, R118.reuse, R7, RZ ;  /* 0x0000000776000210 */ /* 0x040fe20007ffe0ff */
[C---:B------:R-:W-:Y:S01]  /*74d0*/  @P0 IMAD.IADD R8, R118.reuse, 0x1, R5 ;  /* 0x0000000176080824 */ /* 0x040fe200078e0205 */
[----:B------:R4:W2:Y:S02]  /*74e0*/  @P0 LDS.128 R96, [R4+0x400] ;  /* 0x0004000004600984 */ /* 0x0008a40000000c00 */
[----:B------:R-:W-:Y:S02]  /*74f0*/  @P0 IADD3 R9, PT, PT, R118, R3, RZ ;  /* 0x0000000376090210 */ /* 0x000fe40007ffe0ff */
[----:B------:R4:W1:Y:S04]  /*7500*/  @P0 LDS.128 R104, [R7+0x400] ;  /* 0x0004000007680984 */ /* 0x0008680000000c00 */
[----:B------:R4:W1:Y:S04]  /*7510*/  @P0 LDS.128 R112, [R0+0x400] ;  /* 0x0004000000700984 */ /* 0x0008680000000c00 */
[----:B------:R4:W1:Y:S04]  /*7520*/  @P0 LDS.128 R120, [R5+0x400] ;  /* 0x0004000005780984 */ /* 0x0008680000000c00 */
[----:B------:R4:W1:Y:S04]  /*7530*/  @P0 LDS.128 R128, [R8+0x400] ;  /* 0x0004000008800984 */ /* 0x0008680000000c00 */
[----:B------:R4:W1:Y:S04]  /*7540*/  @P0 LDS.128 R136, [R3+0x400] ;  /* 0x0004000003880984 */ /* 0x0008680000000c00 */
[----:B------:R4:W1:Y:S02]  /*7550*/  @P0 LDS.128 R144, [R9+0x400] ;  /* 0x0004000009900984 */ /* 0x0008640000000c00 */
.L_x_112:
[----:B------:R-:W-:Y:S05]  /*7560*/  BSYNC B1 ;  /* 0x0000000000017941 */ /* 0x000fea0003800000 */
.L_x_111:
[----:B----4-:R-:W-:Y:S05]  /*7570*/  VIADD R3, R78, 0x40 ;  /* 0x000000404e037836 */ /* 0x010fea0000000000 */
[----:B------:R-:W-:Y:S04]  /*7580*/  SHF.R.U32.HI R3, RZ, 0x15, R3 ;  /* 0x00000015ff037819 */ /* 0x000fe80000011603 */
[----:B------:R-:W-:Y:S11]  /*7590*/  LOP3.LUT P0, RZ, R3, 0x3, R162, 0x48, !PT ;  /* 0x0000000303ff7812 */ /* 0x000ff600078048a2 */
[----:B------:R-:W-:Y:S02]  /*75a0*/  @!UPT UIADD3 URZ, UPT, UPT, URZ, URZ, URZ ;  /* 0x000000fffffff290 */ /* 0x000fe4000fffe0ff */
        /* <DEDUP_REMOVED lines=17> */
.L_x_116:
[----:B-1----:R-:W-:Y:S01]  /*76c0*/  SHF.L.U32 R80, R88, 0x10, RZ ;  /* 0x0000001058507819 */ /* 0x002fe200000006ff */
[----:B------:R-:W-:Y:S05]  /*76d0*/  WARPSYNC.ALL ;  /* 0x0000000000007948 */ /* 0x000fea0003800000 */
[----:B------:R-:W-:Y:S01]  /*76e0*/  R2UR UR4, R78 ;  /* 0x000000004e0472ca */ /* 0x000fe200000e0000 */
[----:B------:R-:W-:Y:S01]  /*76f0*/  BSSY.RECONVERGENT B0, `(.L_x_117) ;  /* 0x00000fb000007945 */ /* 0x000fe20003800200 */
[----:B------:R-:W-:Y:S02]  /*7700*/  LOP3.LUT R82, R88, 0xffff0000, RZ, 0xc0, !PT ;  /* 0xffff000058527812 */ /* 0x000fe400078ec0ff */
[----:B------:R-:W-:Y:S02]  /*7710*/  SHF.L.U32 R83, R89, 0x10, RZ ;  /* 0x0000001059537819 */ /* 0x000fe400000006ff */
[----:B------:R-:W-:Y:S02]  /*7720*/  LOP3.LUT R84, R91, 0xffff0000, RZ, 0xc0, !PT ;  /* 0xffff00005b547812 */ /* 0x000fe400078ec0ff */
[----:B------:R-:W-:Y:S05]  /*7730*/  ISETP.NE.AND P0, PT, R170, RZ, PT ;  /* 0x000000ffaa00720c */ /* 0x000fea0003f05270 */
[----:B------:R-:W2:Y:S02]  /*7740*/  LDTM.x64 R4, tmem[UR4+0x40] ;  /* 0x00004004000479ee */ /* 0x000ea40008340000 */
[C---:B--2---:R-:W-:Y:S01]  /*7750*/  FMUL R0, R76.reuse, R4 ;  /* 0x000000044c007220 */ /* 0x044fe20000400000 */
[C---:B------:R-:W-:Y:S01]  /*7760*/  FMUL R3, R76.reuse, R5 ;  /* 0x000000054c037220 */ /* 0x040fe20000400000 */
[C---:B------:R-:W-:Y:S01]  /*7770*/  FMUL R6, R76.reuse, R6 ;  /* 0x000000064c067220 */ /* 0x040fe20000400000 */
[----:B------:R-:W-:Y:S01]  /*7780*/  FMUL R7, R76, R7 ;  /* 0x000000074c077220 */ /* 0x000fe20000400000 */
[----:B------:R-:W-:Y:S01]  /*7790*/  FFMA R0, R81, R80, R0 ;  /* 0x0000005051007223 */ /* 0x000fe20000000000 */
[----:B------:R-:W-:Y:S01]  /*77a0*/  LOP3.LUT R80, R89, 0xffff0000, RZ, 0xc0, !PT ;  /* 0xffff000059507812 */ /* 0x000fe200078ec0ff */
[----:B------:R-:W-:Y:S01]  /*77b0*/  FFMA R3, R81, R82, R3 ;  /* 0x0000005251037223 */ /* 0x000fe20000000003 */
[----:B------:R-:W-:Y:S01]  /*77c0*/  SHF.L.U32 R82, R91, 0x10, RZ ;  /* 0x000000105b527819 */ /* 0x000fe200000006ff */
[C---:B------:R-:W-:Y:S01]  /*77d0*/  FFMA R6, R81.reuse, R83, R6 ;  /* 0x0000005351067223 */ /* 0x040fe20000000006 */
[----:B------:R-:W-:Y:S01]  /*77e0*/  SHF.L.U32 R83, R90, 0x10, RZ ;  /* 0x000000105a537819 */ /* 0x000fe200000006ff */
[----:B------:R-:W-:Y:S01]  /*77f0*/  FFMA R7, R81, R80, R7 ;  /* 0x0000005051077223 */ /* 0x000fe20000000007 */
[----:B------:R-:W-:Y:S01]  /*7800*/  F2FP.BF16.F32.PACK_AB R92, R3, R0 ;  /* 0x00000000035c723e */ /* 0x000fe200000010ff */
[----:B------:R-:W-:Y:S01]  /*7810*/  FMUL R4, R76, R8 ;  /* 0x000000084c047220 */ /* 0x000fe20000400000 */
[----:B------:R-:W-:Y:S01]  /*7820*/  LOP3.LUT R80, R90, 0xffff0000, RZ, 0xc0, !PT ;  /* 0xffff00005a507812 */ /* 0x000fe200078ec0ff */
[C---:B------:R-:W-:Y:S01]  /*7830*/  FMUL R0, R76.reuse, R9 ;  /* 0x000000094c007220 */ /* 0x040fe20000400000 */
[----:B------:R-:W-:Y:S01]  /*7840*/  F2FP.BF16.F32.PACK_AB R93, R7, R6 ;  /* 0x00000006075d723e */ /* 0x000fe200000010ff */
[----:B------:R-:W-:Y:S01]  /*7850*/  FMUL R3, R76, R10 ;  /* 0x0000000a4c037220 */ /* 0x000fe20000400000 */
[C---:B------:R-:W-:Y:S01]  /*7860*/  FFMA R4, R81.reuse, R83, R4 ;  /* 0x0000005351047223 */ /* 0x040fe20000000004 */
[----:B------:R-:W-:Y:S01]  /*7870*/  SHF.L.U32 R83, R98, 0x10, RZ ;  /* 0x0000001062537819 */ /* 0x000fe200000006ff */
[----:B------:R-:W-:Y:S01]  /*7880*/  FMUL R5, R76, R11 ;  /* 0x0000000b4c057220 */ /* 0x000fe20000400000 */
[C---:B------:R-:W-:Y:S01]  /*7890*/  FFMA R0, R81.reuse, R80, R0 ;  /* 0x0000005051007223 */ /* 0x040fe20000000000 */
[C---:B------:R-:W-:Y:S01]  /*78a0*/  SHF.L.U32 R80, R96.reuse, 0x10, RZ ;  /* 0x0000001060507819 */ /* 0x040fe200000006ff */
[C---:B------:R-:W-:Y:S01]  /*78b0*/  FFMA R3, R81.reuse, R82, R3 ;  /* 0x0000005251037223 */ /* 0x040fe20000000003 */
[----:B------:R-:W-:Y:S01]  /*78c0*/  LOP3.LUT R82, R96, 0xffff0000, RZ, 0xc0, !PT ;  /* 0xffff000060527812 */ /* 0x000fe200078ec0ff */
[----:B------:R-:W-:Y:S01]  /*78d0*/  FMUL R6, R76, R12 ;  /* 0x0000000c4c067220 */ /* 0x000fe20000400000 */
[----:B------:R-:W-:Y:S01]  /*78e0*/  F2FP.BF16.F32.PACK_AB R94, R0, R4 ;  /* 0x00000004005e723e */ /* 0x000fe200000010ff */
[C---:B------:R-:W-:Y:S01]  /*78f0*/  FFMA R5, R81.reuse, R84, R5 ;  /* 0x0000005451057223 */ /* 0x040fe20000000005 */
[C---:B------:R-:W-:Y:S01]  /*7900*/  FMUL R7, R76.reuse, R13 ;  /* 0x0000000d4c077220 */ /* 0x040fe20000400000 */
[----:B------:R-:W-:Y:S01]  /*7910*/  FFMA R6, R81, R80, R6 ;  /* 0x0000005051067223 */ /* 0x000fe20000000006 */
[----:B------:R-:W-:Y:S01]  /*7920*/  SHF.L.U32 R80, R97, 0x10, RZ ;  /* 0x0000001061507819 */ /* 0x000fe200000006ff */
[C---:B------:R-:W-:Y:S01]  /*7930*/  FMUL R0, R76.reuse, R14 ;  /* 0x0000000e4c007220 */ /* 0x040fe20000400000 */
[----:B------:R-:W-:Y:S01]  /*7940*/  F2FP.BF16.F32.PACK_AB R95, R5, R3 ;  /* 0x00000003055f723e */ /* 0x000fe200000010ff */
[----:B------:R-:W-:Y:S01]  /*7950*/  FFMA R7, R81, R82, R7 ;  /* 0x0000005251077223 */ /* 0x000fe20000000007 */
[----:B------:R-:W-:Y:S01]  /*7960*/  LOP3.LUT R82, R97, 0xffff0000, RZ, 0xc0, !PT ;  /* 0xffff000061527812 */ /* 0x000fe200078ec0ff */
[C---:B------:R-:W-:Y:S01]  /*7970*/  FMUL R3, R76.reuse, R15 ;  /* 0x0000000f4c037220 */ /* 0x040fe20000400000 */
[----:B------:R-:W-:Y:S01]  /*7980*/  FMUL R4, R76, R16 ;  /* 0x000000104c047220 */ /* 0x000fe20000400000 */
[C---:B------:R-:W-:Y:S01]  /*7990*/  FFMA R0, R81.reuse, R80, R0 ;  /* 0x0000005051007223 */ /* 0x040fe20000000000 */
[----:B------:R-:W-:Y:S01]  /*79a0*/  LOP3.LUT R80, R98, 0xffff0000, RZ, 0xc0, !PT ;  /* 0xffff000062507812 */ /* 0x000fe200078ec0ff */
[----:B------:R-:W-:Y:S01]  /*79b0*/  FFMA R3, R81, R82, R3 ;  /* 0x0000005251037223 */ /* 0x000fe20000000003 */
[----:B------:R-:W-:Y:S01]  /*79c0*/  F2FP.BF16.F32.PACK_AB R84, R7, R6 ;  /* 0x000000060754723e */ /* 0x000fe200000010ff */
[----:B------:R-:W-:Y:S01]  /*79d0*/  FFMA R4, R81, R83, R4 ;  /* 0x0000005351047223 */ /* 0x000fe20000000004 */
[C---:B------:R-:W-:Y:S01]  /*79e0*/  SHF.L.U32 R83, R99.reuse, 0x10, RZ ;  /* 0x0000001063537819 */ /* 0x040fe200000006ff */
[C---:B------:R-:W-:Y:S01]  /*79f0*/  FMUL R5, R76.reuse, R17 ;  /* 0x000000114c057220 */ /* 0x040fe20000400000 */
[----:B------:R-:W-:Y:S01]  /*7a00*/  LOP3.LUT R82, R99, 0xffff0000, RZ, 0xc0, !PT ;  /* 0xffff000063527812 */ /* 0x000fe200078ec0ff */
[C---:B------:R-:W-:Y:S01]  /*7a10*/  FMUL R6, R76.reuse, R18 ;  /* 0x000000124c067220 */ /* 0x040fe20000400000 */
[----:B------:R-:W-:Y:S01]  /*7a20*/  F2FP.BF16.F32.PACK_AB R85, R3, R0 ;  /* 0x000000000355723e */ /* 0x000fe200000010ff */
[----:B------:R-:W-:Y:S01]  /*7a30*/  FMUL R7, R76, R19 ;  /* 0x000000134c077220 */ /* 0x000fe20000400000 */
[C---:B------:R-:W-:Y:S01]  /*7a40*/  FFMA R5, R81.reuse, R80, R5 ;  /* 0x0000005051057223 */ /* 0x040fe20000000005 */
[C---:B------:R-:W-:Y:S01]  /*7a50*/  SHF.L.U32 R80, R104.reuse, 0x10, RZ ;  /* 0x0000001068507819 */ /* 0x040fe200000006ff */
[----:B------:R-:W-:Y:S01]  /*7a60*/  FFMA R6, R81, R83, R6 ;  /* 0x0000005351067223 */ /* 0x000fe20000000006 */
[----:B------:R-:W-:Y:S01]  /*7a70*/  SHF.L.U32 R83, R107, 0x10, RZ ;  /* 0x000000106b537819 */ /* 0x000fe200000006ff */
[----:B------:R-:W-:Y:S01]  /*7a80*/  FFMA R7, R81, R82, R7 ;  /* 0x0000005251077223 */ /* 0x000fe20000000007 */
[----:B------:R-:W-:Y:S01]  /*7a90*/  LOP3.LUT R82, R104, 0xffff0000, RZ, 0xc0, !PT ;  /* 0xffff000068527812 */ /* 0x000fe200078ec0ff */
[C---:B------:R-:W-:Y:S01]  /*7aa0*/  FMUL R0, R76.reuse, R20 ;  /* 0x000000144c007220 */ /* 0x040fe20000400000 */
[----:B------:R-:W-:Y:S01]  /*7ab0*/  F2FP.BF16.F32.PACK_AB R86, R5, R4 ;  /* 0x000000040556723e */ /* 0x000fe200000010ff */
[C---:B------:R-:W-:Y:S01]  /*7ac0*/  FMUL R3, R76.reuse, R21 ;  /* 0x000000154c037220 */ /* 0x040fe20000400000 */
[----:B------:R-:W-:Y:S01]  /*7ad0*/  F2FP.BF16.F32.PACK_AB R87, R7, R6 ;  /* 0x000000060757723e */ /* 0x000fe200000010ff */
[----:B------:R-:W-:Y:S01]  /*7ae0*/  FFMA R0, R81, R80, R0 ;  /* 0x0000005051007223 */ /* 0x000fe20000000000 */
[----:B------:R-:W-:Y:S01]  /*7af0*/  SHF.L.U32 R80, R105, 0x10, RZ ;  /* 0x0000001069507819 */ /* 0x000fe200000006ff */
[----:B------:R-:W-:Y:S01]  /*7b00*/  FFMA R3, R81, R82, R3 ;  /* 0x0000005251037223 */ /* 0x000fe20000000003 */
[----:B------:R-:W-:Y:S01]  /*7b10*/  LOP3.LUT R82, R107, 0xffff0000, RZ, 0xc0, !PT ;  /* 0xffff00006b527812 */ /* 0x000fe200078ec0ff */
[C---:B------:R-:W-:Y:S01]  /*7b20*/  FMUL R4, R76.reuse, R22 ;  /* 0x000000164c047220 */ /* 0x040fe20000400000 */
[----:B------:R1:W-:Y:S01]  /*7b30*/  STS.128 [R182+UR48+0x4400], R92 ;  /* 0x0044005cb6007988 */ /* 0x0003e20008000c30 */
[C---:B------:R-:W-:Y:S01]  /*7b40*/  FMUL R5, R76.reuse, R23 ;  /* 0x000000174c057220 */ /* 0x040fe20000400000 */
[----:B------:R-:W-:Y:S01]  /*7b50*/  F2FP.BF16.F32.PACK_AB R100, R3, R0 ;  /* 0x000000000364723e */ /* 0x000fe200000010ff */
[----:B------:R-:W-:Y:S01]  /*7b60*/  FFMA R4, R81, R80, R4 ;  /* 0x0000005051047223 */ /* 0x000fe20000000004 */
[----:B------:R-:W-:Y:S01]  /*7b70*/  LOP3.LUT R0, R105, 0xffff0000, RZ, 0xc0, !PT ;  /* 0xffff000069007812 */ /* 0x000fe200078ec0ff */
[----:B------:R-:W-:Y:S01]  /*7b80*/  FMUL R6, R76, R24 ;  /* 0x000000184c067220 */ /* 0x000fe20000400000 */
[----:B------:R-:W-:Y:S01]  /*7b90*/  SHF.L.U32 R3, R106, 0x10, RZ ;  /* 0x000000106a037819 */ /* 0x000fe200000006ff */
[----:B------:R-:W-:Y:S01]  /*7ba0*/  FMUL R7, R76, R25 ;  /* 0x000000194c077220 */ /* 0x000fe20000400000 */
[----:B------:R-:W-:Y:S01]  /*7bb0*/  LOP3.LUT R80, R106, 0xffff0000, RZ, 0xc0, !PT ;  /* 0xffff00006a507812 */ /* 0x000fe200078ec0ff */
[C---:B------:R-:W-:Y:S01]  /*7bc0*/  FFMA R5, R81.reuse, R0, R5 ;  /* 0x0000000051057223 */ /* 0x040fe20000000005 */
[----:B------:R-:W-:Y:S01]  /*7bd0*/  SHF.L.U32 R0, R112, 0x10, RZ ;  /* 0x0000001070007819 */ /* 0x000fe200000006ff */
[C---:B------:R-:W-:Y:S01]  /*7be0*/  FMUL R8, R76.reuse, R26 ;  /* 0x0000001a4c087220 */ /* 0x040fe20000400000 */
        /* <DEDUP_REMOVED lines=39> */
[----:B------:R2:W-:Y:S01]  /*7e60*/  STS.128 [R181+0x4400], R84 ;  /* 0x00440054b5007388 */ /* 0x0005e20000000c00 */
[----:B------:R-:W-:Y:S01]  /*7e70*/  FFMA R18, R81, R0, R18 ;  /* 0x0000000051127223 */ /* 0x000fe20000000012 */
[----:B------:R-:W-:Y:S01]  /*7e80*/  LOP3.LUT R0, R121, 0xffff0000, RZ, 0xc0, !PT ;  /* 0xffff000079007812 */ /* 0x000fe200078ec0ff */
[C---:B------:R-:W-:Y:S01]  /*7e90*/  FFMA R19, R81.reuse, R80, R19 ;  /* 0x0000005051137223 */ /* 0x040fe20000000013 */
[----:B------:R-:W-:Y:S01]  /*7ea0*/  LOP3.LUT R80, R122, 0xffff0000, RZ, 0xc0, !PT ;  /* 0xffff00007a507812 */ /* 0x000fe200078ec0ff */
[----:B------:R-:W-:Y:S01]  /*7eb0*/  FMUL R21, R76, R39 ;  /* 0x000000274c157220 */ /* 0x000fe20000400000 */
[----:B------:R-:W-:Y:S01]  /*7ec0*/  FFMA R20, R81, R3, R20 ;  /* 0x0000000351147223 */ /* 0x000fe20000000014 */
[----:B------:R-:W-:Y:S01]  /*7ed0*/  SHF.L.U32 R3, R122, 0x10, RZ ;  /* 0x000000107a037819 */ /* 0x000fe200000006ff */
[C---:B------:R-:W-:Y:S01]  /*7ee0*/  FMUL R22, R76.reuse, R40 ;  /* 0x000000284c167220 */ /* 0x040fe20000400000 */
[----:B-1----:R-:W-:Y:S01]  /*7ef0*/  F2FP.BF16.F32.PACK_AB R92, R19, R18 ;  /* 0x00000012135c723e */ /* 0x002fe200000010ff */
[----:B------:R-:W-:Y:S01]  /*7f00*/  FFMA R21, R81, R0, R21 ;  /* 0x0000000051157223 */ /* 0x000fe20000000015 */
[----:B------:R-:W-:Y:S01]  /*7f10*/  LOP3.LUT R0, R123, 0xffff0000, RZ, 0xc0, !PT ;  /* 0xffff00007b007812 */ /* 0x000fe200078ec0ff */
[C---:B------:R-:W-:Y:S01]  /*7f20*/  FMUL R23, R76.reuse, R41 ;  /* 0x000000294c177220 */ /* 0x040fe20000400000 */
[C---:B------:R-:W-:Y:S01]  /*7f30*/  FMUL R24, R76.reuse, R42 ;  /* 0x0000002a4c187220 */ /* 0x040fe20000400000 */
[----:B------:R-:W-:Y:S01]  /*7f40*/  FMUL R25, R76, R43 ;  /* 0x0000002b4c197220 */ /* 0x000fe20000400000 */
[----:B------:R-:W-:Y:S01]  /*7f50*/  F2FP.BF16.F32.PACK_AB R93, R21, R20 ;  /* 0x00000014155d723e */ /* 0x000fe200000010ff */
[C---:B------:R-:W-:Y:S01]  /*7f60*/  FFMA R22, R81.reuse, R3, R22 ;  /* 0x0000000351167223 */ /* 0x040fe20000000016 */
[C---:B------:R-:W-:Y:S01]  /*7f70*/  SHF.L.U32 R3, R128.reuse, 0x10, RZ ;  /* 0x0000001080037819 */ /* 0x040fe200000006ff */
[----:B------:R-:W-:Y:S01]  /*7f80*/  FFMA R23, R81, R80, R23 ;  /* 0x0000005051177223 */ /* 0x000fe20000000017 */
[----:B------:R-:W-:Y:S01]  /*7f90*/  LOP3.LUT R80, R129, 0xffff0000, RZ, 0xc0, !PT ;  /* 0xffff000081507812 */ /* 0x000fe200078ec0ff */
        /* <DEDUP_REMOVED lines=8> */
[C---:B------:R-:W-:Y:S01]  /*8020*/  FMUL R28, R76.reuse, R46 ;  /* 0x0000002e4c1c7220 */ /* 0x040fe20000400000 */
[----:B------:R-:W-:Y:S01]  /*8030*/  FMUL R29, R76, R47 ;  /* 0x0000002f4c1d7220 */ /* 0x000fe20000400000 */
[----:B------:R-:W-:Y:S01]  /*8040*/  FFMA R26, R81, R3, R26 ;  /* 0x00000003511a7223 */ /* 0x000fe2000000001a */
[----:B------:R-:W-:Y:S01]  /*8050*/  SHF.L.U32 R3, R131, 0x10, RZ ;  /* 0x0000001083037819 */ /* 0x000fe200000006ff */
[----:B------:R1:W-:Y:S01]  /*8060*/  STS.128 [R180+0x4400], R100 ;  /* 0x00440064b4007388 */ /* 0x0003e20000000c00 */
[----:B--2---:R-:W-:Y:S01]  /*8070*/  F2FP.BF16.F32.PACK_AB R84, R11, R10 ;  /* 0x0000000a0b54723e */ /* 0x004fe200000010ff */
        /* <DEDUP_REMOVED lines=11> */
[----:B------:R-:W-:Y:S01]  /*8130*/  F2FP.BF16.F32.PACK_AB R87, R17, R16 ;  /* 0x000000101157723e */ /* 0x000fe200000010ff */
[----:B------:R-:W-:Y:S01]  /*8140*/  FFMA R30, R81, R0, R30 ;  /* 0x00000000511e7223 */ /* 0x000fe2000000001e */
[----:B------:R-:W-:Y:S01]  /*8150*/  LOP3.LUT R0, R131, 0xffff0000, RZ, 0xc0, !PT ;  /* 0xffff000083007812 */ /* 0x000fe200078ec0ff */
[C---:B------:R-:W-:Y:S01]  /*8160*/  FFMA R31, R81.reuse, R80, R31 ;  /* 0x00000050511f7223 */ /* 0x040fe2000000001f */
[----:B------:R-:W-:Y:S01]  /*8170*/  FMUL R33, R76, R51 ;  /* 0x000000334c217220 */ /* 0x000fe20000400000 */
[----:B------:R2:W-:Y:S01]  /*8180*/  STS.128 [R178+0x4400], R84 ;  /* 0x00440054b2007388 */ /* 0x0005e20000000c00 */
[C---:B------:R-:W-:Y:S01]  /*8190*/  LOP3.LUT R80, R136.reuse, 0xffff0000, RZ, 0xc0, !PT ;  /* 0xffff000088507812 */ /* 0x040fe200078ec0ff */
        /* <DEDUP_REMOVED lines=8> */
[----:B------:R-:W-:Y:S01]  /*8220*/  FFMA R34, R81, R3, R34 ;  /* 0x0000000351227223 */ /* 0x000fe20000000022 */
[C---:B------:R-:W-:Y:S01]  /*8230*/  SHF.L.U32 R3, R138.reuse, 0x10, RZ ;  /* 0x000000108a037819 */ /* 0x040fe200000006ff */
[----:B------:R2:W-:Y:S01]  /*8240*/  STS.128 [R177+0x4400], R92 ;  /* 0x0044005cb1007388 */ /* 0x0005e20000000c00 */
[----:B-1----:R-:W-:Y:S01]  /*8250*/  F2FP.BF16.F32.PACK_AB R100, R27, R26 ;  /* 0x0000001a1b64723e */ /* 0x002fe200000010ff */
        /* <DEDUP_REMOVED lines=56> */
[----:B-1----:R-:W1:Y:S02]  /*85e0*/  FENCE.VIEW.ASYNC.S ;  /* 0x00000000000073c6 */ /* 0x002e640000000000 */
[----:B-1----:R-:W-:Y:S06]  /*85f0*/  BAR.SYNC.DEFER_BLOCKING 0x1, 0x80 ;  /* 0x0042000000007b1d */ /* 0x002fec0000010000 */
[----:B------:R-:W-:Y:S05]  /*8600*/  @P0 BRA `(.L_x_118) ;  /* 0x0000000000240947 */ /* 0x000fea0003800000 */
[----:B------:R-:W-:Y:S02]  /*8610*/  UIADD3 UR8, UP0, UPT, UR52, 0x680, URZ ;  /* 0x0000068034087890 */ /* 0x000fe4000ff1e0ff */
[----:B------:R-:W-:Y:S02]  /*8620*/  UIADD3 UR5, UPT, UPT, UR41, 0x40, URZ ;  /* 0x0000004029057890 */ /* 0x000fe4000fffe0ff */
[----:B------:R-:W-:Y:S02]  /*8630*/  UIADD3 UR4, UPT, UPT, UR48, 0x4400, URZ ;  /* 0x0000440030047890 */ /* 0x000fe4000fffe0ff */
[----:B------:R-:W-:Y:S01]  /*8640*/  UIADD3.X UR9, UPT, UPT, URZ, UR53, URZ, UP0, !UPT ;  /* 0x00000035ff097290 */ /* 0x000fe200087fe4ff */
[----:B------:R-:W-:Y:S01]  /*8650*/  UMOV UR6, UR42 ;  /* 0x0000002a00067c82 */ /* 0x000fe20008000000 */
[----:B------:R-:W-:Y:S07]  /*8660*/  UMOV UR7, UR36 ;  /* 0x0000002400077c82 */ /* 0x000fee0008000000 */
[----:B------:R1:W-:Y:S01]  /*8670*/  UTMASTG.3D [UR4], [UR8] ;  /* 0x00000004080073b5 */ /* 0x0003e20008010000 */
[----:B------:R0:W-:Y:S01]  /*8680*/  UTMACMDFLUSH ;  /* 0x00000000000079b7 */ /* 0x0001e20000000000 */
[----:B-1----:R-:W-:Y:S04]  /*8690*/  DEPBAR.LE SB0, 0x1 ;  /* 0x000080400000791a */ /* 0x002fe80000000000 */
.L_x_118:
[----:B------:R-:W-:Y:S05]  /*86a0*/  BSYNC.RECONVERGENT B0 ;  /* 0x0000000000007941 */ /* 0x000fea0003800200 */
.L_x_117:
[----:B------:R-:W-:Y:S01]  /*86b0*/  BAR.SYNC.DEFER_BLOCKING 0x1, 0x80 ;  /* 0x0042000000007b1d */ /* 0x000fe20000010000 */
[----:B------:R-:W-:Y:S01]  /*86c0*/  ISETP.NE.AND P1, PT, R179, RZ, PT ;  /* 0x000000ffb300720c */ /* 0x000fe20003f25270 */
[----:B------:R-:W-:Y:S01]  /*86d0*/  UISETP.GT.U32.AND UP0, UPT, UR50, -0x3, UPT ;  /* 0xfffffffd3200788c */ /* 0x000fe2000bf04070 */
[----:B------:R-:W-:Y:S11]  /*86e0*/  LEA R4, R109, UR48, 0x3 ;  /* 0x000000306d047c11 */ /* 0x000ff6000f8e18ff */
        /* <DEDUP_REMOVED lines=11> */
.L_x_119:
        /* <DEDUP_REMOVED lines=11> */
[----:B-1----:R-:W-:Y:S01]  /*8850*/  @P1 IMAD.IADD R0, R118, 0x1, R3 ;  /* 0x0000000176001824 */ /* 0x002fe200078e0203 */
[----:B------:R-:W-:Y:S06]  /*8860*/  @P0 BRA `(.L_x_123) ;  /* 0x00000000000c0947 */ /* 0x000fec0003800000 */
[----:B------:R-:W-:Y:S04]  /*8870*/  SHF.L.U32 R3, R167, 0x1f, RZ ;  /* 0x0000001fa7037819 */ /* 0x000fe800000006ff */
[----:B------:R-:W1:Y:S02]  /*8880*/  SYNCS.PHASECHK.TRANS64.TRYWAIT P0, [R4+URZ+0x110], R3 ;  /* 0x00011003040075a7 */ /* 0x000e6400080011ff */
[----:B-1----:R-:W-:Y:S05]  /*8890*/  @!P0 BRA `(.L_x_124) ;  /* 0x00000024001c8947 */ /* 0x002fea0003800000 */
.L_x_123:
[----:B------:R-:W-:Y:S05]  /*88a0*/  BSYNC B0 ;  /* 0x0000000000007941 */ /* 0x000fea0003800000 */
.L_x_122:
[----:B------:R-:W-:Y:S11]  /*88b0*/  ISETP.NE.AND P0, PT, R117, RZ, PT ;  /* 0x000000ff7500720c */ /* 0x000ff60003f05270 */
[----:B------:R-:W-:Y:S02]  /*88c0*/  @!UPT UIADD3 URZ, UPT, UPT, URZ, URZ, URZ ;  /* 0x000000fffffff290 */ /* 0x000fe4000fffe0ff */
[----:B------:R4:W2:Y:S01]  /*88d0*/  @P0 LDS.128 R88, [R109+UR48+0x400] ;  /* 0x000400306d580984 */ /* 0x0008a20008000c00 */
[----:B-1----:R-:W-:Y:S01]  /*88e0*/  @P0 IMAD.IADD R3, R116, 0x1, R5 ;  /* 0x0000000174030824 */ /* 0x002fe200078e0205 */
[C---:B------:R-:W-:Y:S01]  /*88f0*/  @P0 IADD3 R6, PT, PT, R118.reuse, R5, RZ ;  /* 0x0000000576060210 */ /* 0x040fe20007ffe0ff */
[C---:B------:R-:W-:Y:S01]  /*8900*/  @P0 IMAD.IADD R4, R118.reuse, 0x1, R7 ;  /* 0x0000000176040824 */ /* 0x040fe200078e0207 */
[----:B------:R4:W1:Y:S02]  /*8910*/  @P0 LDS.128 R96, [R0+0x400] ;  /* 0x0004000000600984 */ /* 0x0008640000000c00 */
[----:B------:R-:W-:Y:S02]  /*8920*/  @P0 IADD3 R118, PT, PT, R118, R3, RZ ;  /* 0x0000000376760210 */ /* 0x000fe40007ffe0ff */
[----:B------:R4:W1:Y:S04]  /*8930*/  @P0 LDS.128 R104, [R7+0x400] ;  /* 0x0004000007680984 */ /* 0x0008680000000c00 */
[----:B------:R4:W1:Y:S04]  /*8940*/  @P0 LDS.128 R112, [R4+0x400] ;  /* 0x0004000004700984 */ /* 0x0008680000000c00 */
[----:B------:R4:W1:Y:S04]  /*8950*/  @P0 LDS.128 R120, [R5+0x400] ;  /* 0x0004000005780984 */ /* 0x0008680000000c00 */
[----:B------:R4:W1:Y:S04]  /*8960*/  @P0 LDS.128 R128, [R6+0x400] ;  /* 0x0004000006800984 */ /* 0x0008680000000c00 */
[----:B------:R4:W1:Y:S04]  /*8970*/  @P0 LDS.128 R136, [R3+0x400] ;  /* 0x0004000003880984 */ /* 0x0008680000000c00 */
[----:B------:R4:W1:Y:S02]  /*8980*/  @P0 LDS.128 R144, [R118+0x400] ;  /* 0x0004000076900984 */ /* 0x0008640000000c00 */
.L_x_121:
[----:B------:R-:W-:Y:S05]  /*8990*/  BSYNC B1 ;  /* 0x0000000000017941 */ /* 0x000fea0003800000 */
.L_x_120:
        /* <DEDUP_REMOVED lines=21> */
.L_x_125:
[----:B------:R-:W-:Y:S01]  /*8af0*/  ISETP.NE.AND P0, PT, R170, RZ, PT ;  /* 0x000000ffaa00720c */ /* 0x000fe20003f05270 */
[----:B------:R-:W-:Y:S05]  /*8b00*/  WARPSYNC.ALL ;  /* 0x0000000000007948 */ /* 0x000fea0003800000 */
[----:B------:R-:W-:Y:S01]  /*8b10*/  R2UR UR4, R78 ;  /* 0x000000004e0472ca */ /* 0x000fe200000e0000 */
[----:B------:R-:W-:Y:S01]  /*8b20*/  BSSY.RECONVERGENT B0, `(.L_x_126) ;  /* 0x0000100000007945 */ /* 0x000fe20003800200 */
[----:B------:R-:W-:Y:S02]  /*8b30*/  R2UR UR5, R108 ;  /* 0x000000006c0572ca */ /* 0x000fe400000e0000 */
[C---:B--2---:R-:W-:Y:S02]  /*8b40*/  SHF.L.U32 R80, R88.reuse, 0x10, RZ ;  /* 0x0000001058507819 */ /* 0x044fe400000006ff */
[----:B------:R-:W-:Y:S02]  /*8b50*/  LOP3.LUT R82, R88, 0xffff0000, RZ, 0xc0, !PT ;  /* 0xffff000058527812 */ /* 0x000fe400078ec0ff */
[C---:B------:R-:W-:Y:S02]  /*8b60*/  SHF.L.U32 R83, R89.reuse, 0x10, RZ ;  /* 0x0000001059537819 */ /* 0x040fe400000006ff */
[----:B------:R-:W-:Y:S02]  /*8b70*/  LOP3.LUT R84, R89, 0xffff0000, RZ, 0xc0, !PT ;  /* 0xffff000059547812 */ /* 0x000fe400078ec0ff */
[C---:B------:R-:W-:Y:S01]  /*8b80*/  SHF.L.U32 R85, R90.reuse, 0x10, RZ ;  /* 0x000000105a557819 */ /* 0x040fe200000006ff */
[----:B------:R-:W2:Y:S01]  /*8b90*/  LDTM.x64 R4, tmem[UR4+0x80] ;  /* 0x00008004000479ee */ /* 0x000ea20008340000 */
[----:B------:R-:W-:Y:S01]  /*8ba0*/  LOP3.LUT R86, R90, 0xffff0000, RZ, 0xc0, !PT ;  /* 0xffff00005a567812 */ /* 0x000fe200078ec0ff */
[----:B------:R-:W-:Y:S01]  /*8bb0*/  NOP ;  /* 0x0000000000007918 */ /* 0x000fe20000000000 */
[C---:B------:R-:W-:Y:S01]  /*8bc0*/  SHF.L.U32 R87, R91.reuse, 0x10, RZ ;  /* 0x000000105b577819 */ /* 0x040fe200000006ff */
[----:B------:R-:W-:Y:S01]  /*8bd0*/  UIADD3 UR5, UPT, UPT, UR5, 0x180, URZ ;  /* 0x0000018005057890 */ /* 0x000fe2000fffe0ff */
[----:B------:R-:W-:Y:S02]  /*8be0*/  LOP3.LUT R88, R91, 0xffff0000, RZ, 0xc0, !PT ;  /* 0xffff00005b587812 */ /* 0x000fe400078ec0ff */
[C---:B-1----:R-:W-:Y:S01]  /*8bf0*/  SHF.L.U32 R89, R96.reuse, 0x10, RZ ;  /* 0x0000001060597819 */ /* 0x042fe200000006ff */
[----:B------:R-:W-:Y:S01]  /*8c00*/  UPRMT UR5, UR37, 0x654, UR5 ;  /* 0x0000065425057896 */ /* 0x000fe20008000005 */
[----:B------:R-:W-:Y:S02]  /*8c10*/  LOP3.LUT R90, R96, 0xffff0000, RZ, 0xc0, !PT ;  /* 0xffff0000605a7812 */ /* 0x000fe400078ec0ff */
[C---:B------:R-:W-:Y:S02]  /*8c20*/  SHF.L.U32 R91, R97.reuse, 0x10, RZ ;  /* 0x00000010615b7819 */ /* 0x040fe400000006ff */
[----:B------:R-:W-:Y:S02]  /*8c30*/  LOP3.LUT R92, R97, 0xffff0000, RZ, 0xc0, !PT ;  /* 0xffff0000615c7812 */ /* 0x000fe400078ec0ff */
[C---:B------:R-:W-:Y:S02]  /*8c40*/  SHF.L.U32 R93, R98.reuse, 0x10, RZ ;  /* 0x00000010625d7819 */ /* 0x040fe400000006ff */
[----:B------:R-:W-:Y:S01]  /*8c50*/  LOP3.LUT R94, R98, 0xffff0000, RZ, 0xc0, !PT ;  /* 0xffff0000625e7812 */ /* 0x000fe200078ec0ff */
[----:B--2---:R-:W-:Y:S01]  /*8c60*/  SYNCS.ARRIVE.TRANS64.RED.A1T0 RZ, [UR5], RZ ;  /* 0x000000ffffff79a7 */ /* 0x004fe20008100405 */
[C---:B------:R-:W-:Y:S02]  /*8c70*/  SHF.L.U32 R95, R99.reuse, 0x10, RZ ;  /* 0x00000010635f7819 */ /* 0x040fe400000006ff */
[----:B------:R-:W-:Y:S02]  /*8c80*/  LOP3.LUT R96, R99, 0xffff0000, RZ, 0xc0, !PT ;  /* 0xffff000063607812 */ /* 0x000fe400078ec0ff */
[----:B------:R-:W-:Y:S01]  /*8c90*/  SHF.L.U32 R97, R104, 0x10, RZ ;  /* 0x0000001068617819 */ /* 0x000fe200000006ff */
[----:B------:R-:W-:Y:S01]  /*8ca0*/  FMUL R4, R76, R4 ;  /* 0x000000044c047220 */ /* 0x000fe20000400000 */
[----:B------:R-:W-:Y:S01]  /*8cb0*/  LOP3.LUT R98, R104, 0xffff0000, RZ, 0xc0, !PT ;  /* 0xffff000068627812 */ /* 0x000fe200078ec0ff */
[----:B------:R-:W-:Y:S01]  /*8cc0*/  FMUL R5, R76, R5 ;  /* 0x000000054c057220 */ /* 0x000fe20000400000 */
[----:B------:R-:W-:Y:S01]  /*8cd0*/  SHF.L.U32 R99, R105, 0x10, RZ ;  /* 0x0000001069637819 */ /* 0x000fe200000006ff */
[----:B------:R-:W-:Y:S01]  /*8ce0*/  FFMA R4, R81, R80, R4 ;  /* 0x0000005051047223 */ /* 0x000fe20000000004 */
[----:B------:R-:W-:Y:S01]  /*8cf0*/  LOP3.LUT R100, R105, 0xffff0000, RZ, 0xc0, !PT ;  /* 0xffff000069647812 */ /* 0x000fe200078ec0ff */
[----:B------:R-:W-:Y:S01]  /*8d00*/  FFMA R5, R81, R82, R5 ;  /* 0x0000005251057223 */ /* 0x000fe20000000005 */
[----:B------:R-:W-:Y:S01]  /*8d10*/  SHF.L.U32 R101, R106, 0x10, RZ ;  /* 0x000000106a657819 */ /* 0x000fe200000006ff */
[----:B------:R-:W-:Y:S01]  /*8d20*/  FMUL R6, R76, R6 ;  /* 0x000000064c067220 */ /* 0x000fe20000400000 */
[----:B------:R-:W-:Y:S01]  /*8d30*/  LOP3.LUT R102, R106, 0xffff0000, RZ, 0xc0, !PT ;  /* 0xffff00006a667812 */ /* 0x000fe200078ec0ff */
[C---:B------:R-:W-:Y:S01]  /*8d40*/  FMUL R7, R76.reuse, R7 ;  /* 0x000000074c077220 */ /* 0x040fe20000400000 */
[----:B------:R-:W-:Y:S01]  /*8d50*/  F2FP.BF16.F32.PACK_AB R4, R5, R4 ;  /* 0x000000040504723e */ /* 0x000fe200000010ff */
[----:B------:R-:W-:Y:S01]  /*8d60*/  FFMA R6, R81, R83, R6 ;  /* 0x0000005351067223 */ /* 0x000fe20000000006 */
[----:B------:R-:W-:Y:S01]  /*8d70*/  SHF.L.U32 R103, R107, 0x10, RZ ;  /* 0x000000106b677819 */ /* 0x000fe200000006ff */
[----:B------:R-:W-:Y:S01]  /*8d80*/  FFMA R7, R81, R84, R7 ;  /* 0x0000005451077223 */ /* 0x000fe20000000007 */
[----:B------:R-:W-:Y:S01]  /*8d90*/  LOP3.LUT R104, R107, 0xffff0000, RZ, 0xc0, !PT ;  /* 0xffff00006b687812 */ /* 0x000fe200078ec0ff */
[----:B------:R-:W-:Y:S01]  /*8da0*/  FMUL R8, R76, R8 ;  /* 0x000000084c087220 */ /* 0x000fe20000400000 */
[----:B------:R-:W-:Y:S01]  /*8db0*/  SHF.L.U32 R105, R112, 0x10, RZ ;  /* 0x0000001070697819 */ /* 0x000fe200000006ff */
[----:B------:R-:W-:Y:S01]  /*8dc0*/  FMUL R9, R76, R9 ;  /* 0x000000094c097220 */ /* 0x000fe20000400000 */
[----:B------:R-:W-:Y:S01]  /*8dd0*/  F2FP.BF16.F32.PACK_AB R5, R7, R6 ;  /* 0x000000060705723e */ /* 0x000fe200000010ff */
[C---:B------:R-:W-:Y:S01]  /*8de0*/  FFMA R8, R81.reuse, R85, R8 ;  /* 0x0000005551087223 */ /* 0x040fe20000000008 */
[----:B------:R-:W-:Y:S01]  /*8df0*/  LOP3.LUT R106, R112, 0xffff0000, RZ, 0xc0, !PT ;  /* 0xffff0000706a7812 */ /* 0x000fe200078ec0ff */
[----:B------:R-:W-:Y:S01]  /*8e00*/  FFMA R9, R81, R86, R9 ;  /* 0x0000005651097223 */ /* 0x000fe20000000009 */
[C---:B------:R-:W-:Y:S01]  /*8e10*/  SHF.L.U32 R107, R113.reuse, 0x10, RZ ;  /* 0x00000010716b7819 */ /* 0x040fe200000006ff */
[C---:B------:R-:W-:Y:S01]  /*8e20*/  FMUL R10, R76.reuse, R10 ;  /* 0x0000000a4c0a7220 */ /* 0x040fe20000400000 */
[----:B------:R-:W-:Y:S01]  /*8e30*/  LOP3.LUT R108, R113, 0xffff0000, RZ, 0xc0, !PT ;  /* 0xffff0000716c7812 */ /* 0x000fe200078ec0ff */
[----:B------:R-:W-:Y:S01]  /*8e40*/  FMUL R11, R76, R11 ;  /* 0x0000000b4c0b7220 */ /* 0x000fe20000400000 */
[----:B------:R-:W-:Y:S01]  /*8e50*/  F2FP.BF16.F32.PACK_AB R6, R9, R8 ;  /* 0x000000080906723e */ /* 0x000fe200000010ff */
[C---:B------:R-:W-:Y:S01]  /*8e60*/  FFMA R10, R81.reuse, R87, R10 ;  /* 0x00000057510a7223 */ /* 0x040fe2000000000a */
[C---:B------:R-:W-:Y:S01]  /*8e70*/  SHF.L.U32 R109, R114.reuse, 0x10, RZ ;  /* 0x00000010726d7819 */ /* 0x040fe200000006ff */
[----:B------:R-:W-:Y:S01]  /*8e80*/  FFMA R11, R81, R88, R11 ;  /* 0x00000058510b7223 */ /* 0x000fe2000000000b */
[----:B------:R-:W-:Y:S01]  /*8e90*/  LOP3.LUT R110, R114, 0xffff0000, RZ, 0xc0, !PT ;  /* 0xffff0000726e7812 */ /* 0x000fe200078ec0ff */
[C---:B------:R-:W-:Y:S01]  /*8ea0*/  FMUL R0, R76.reuse, R12 ;  /* 0x0000000c4c007220 */ /* 0x040fe20000400000 */
[----:B------:R-:W-:Y:S01]  /*8eb0*/  SHF.L.U32 R111, R115, 0x10, RZ ;  /* 0x00000010736f7819 */ /* 0x000fe200000006ff */
[C---:B------:R-:W-:Y:S01]  /*8ec0*/  FMUL R3, R76.reuse, R13 ;  /* 0x0000000d4c037220 */ /* 0x040fe20000400000 */
[----:B------:R-:W-:Y:S01]  /*8ed0*/  F2FP.BF16.F32.PACK_AB R7, R11, R10 ;  /* 0x0000000a0b07723e */ /* 0x000fe200000010ff */
[C---:B------:R-:W-:Y:S01]  /*8ee0*/  FMUL R14, R76.reuse, R14 ;  /* 0x0000000e4c0e7220 */ /* 0x040fe20000400000 */
[----:B------:R-:W-:Y:S01]  /*8ef0*/  LOP3.LUT R112, R115, 0xffff0000, RZ, 0xc0, !PT ;  /* 0xffff000073707812 */ /* 0x000fe200078ec0ff */
[----:B------:R-:W-:Y:S01]  /*8f00*/  FMUL R15, R76, R15 ;  /* 0x0000000f4c0f7220 */ /* 0x000fe20000400000 */
[C---:B------:R-:W-:Y:S01]  /*8f10*/  SHF.L.U32 R113, R120.reuse, 0x10, RZ ;  /* 0x0000001078717819 */ /* 0x040fe200000006ff */
[----:B------:R-:W-:Y:S01]  /*8f20*/  FFMA R0, R81, R89, R0 ;  /* 0x0000005951007223 */ /* 0x000fe20000000000 */
[----:B------:R-:W-:Y:S01]  /*8f30*/  LOP3.LUT R114, R120, 0xffff0000, RZ, 0xc0, !PT ;  /* 0xffff000078727812 */ /* 0x000fe200078ec0ff */
[C---:B------:R-:W-:Y:S01]  /*8f40*/  FMUL R12, R76.reuse, R16 ;  /* 0x000000104c0c7220 */ /* 0x040fe20000400000 */
[----:B------:R-:W-:Y:S01]  /*8f50*/  SHF.L.U32 R115, R121, 0x10, RZ ;  /* 0x0000001079737819 */ /* 0x000fe200000006ff */
[----:B------:R-:W-:Y:S01]  /*8f60*/  FFMA R3, R81, R90, R3 ;  /* 0x0000005a51037223 */ /* 0x000fe20000000003 */
[----:B------:R-:W-:Y:S01]  /*8f70*/  LOP3.LUT R116, R121, 0xffff0000, RZ, 0xc0, !PT ;  /* 0xffff000079747812 */ /* 0x000fe200078ec0ff */
[----:B------:R-:W-:Y:S01]  /*8f80*/  FMUL R13, R76, R17 ;  /* 0x000000114c0d7220 */ /* 0x000fe20000400000 */
[----:B------:R-:W-:Y:S01]  /*8f90*/  SHF.L.U32 R117, R122, 0x10, RZ ;  /* 0x000000107a757819 */ /* 0x000fe200000006ff */
[----:B------:R-:W-:Y:S01]  /*8fa0*/  FFMA R14, R81, R91, R14 ;  /* 0x0000005b510e7223 */ /* 0x000fe2000000000e */
[----:B------:R-:W-:Y:S01]  /*8fb0*/  F2FP.BF16.F32.PACK_AB R8, R3, R0 ;  /* 0x000000000308723e */ /* 0x000fe200000010ff */
[----:B------:R-:W-:Y:S01]  /*8fc0*/  FMUL R18, R76, R18 ;  /* 0x000000124c127220 */ /* 0x000fe20000400000 */
[----:B------:R-:W-:Y:S01]  /*8fd0*/  LOP3.LUT R118, R122, 0xffff0000, RZ, 0xc0, !PT ;  /* 0xffff00007a767812 */ /* 0x000fe200078ec0ff */
[----:B------:R-:W-:Y:S01]  /*8fe0*/  FFMA R15, R81, R92, R15 ;  /* 0x0000005c510f7223 */ /* 0x000fe2000000000f */
[C---:B------:R-:W-:Y:S01]  /*8ff0*/  SHF.L.U32 R119, R123.reuse, 0x10, RZ ;  /* 0x000000107b777819 */ /* 0x040fe200000006ff */
[C---:B------:R-:W-:Y:S01]  /*9000*/  FMUL R19, R76.reuse, R19 ;  /* 0x000000134c137220 */ /* 0x040fe20000400000 */
[----:B------:R-:W-:Y:S01]  /*9010*/  LOP3.LUT R120, R123, 0xffff0000, RZ, 0xc0, !PT ;  /* 0xffff00007b787812 */ /* 0x000fe200078ec0ff */
[----:B------:R-:W-:Y:S01]  /*9020*/  FFMA R12, R81, R93, R12 ;  /* 0x0000005d510c7223 */ /* 0x000fe2000000000c */
[----:B------:R-:W-:Y:S01]  /*9030*/  F2FP.BF16.F32.PACK_AB R9, R15, R14 ;  /* 0x0000000e0f09723e */ /* 0x000fe200000010ff */
[----:B------:R-:W-:Y:S01]  /*9040*/  FMUL R16, R76, R20 ;  /* 0x000000144c107220 */ /* 0x000fe20000400000 */
[C---:B------:R-:W-:Y:S01]  /*9050*/  SHF.L.U32 R121, R128.reuse, 0x10, RZ ;  /* 0x0000001080797819 */ /* 0x040fe200000006ff */
[----:B------:R1:W-:Y:S01]  /*9060*/  STS.128 [R182+UR48+0x8400], R4 ;  /* 0x00840004b6007988 */ /* 0x0003e20008000c30 */
[C---:B------:R-:W-:Y:S01]  /*9070*/  FFMA R13, R81.reuse, R94, R13 ;  /* 0x0000005e510d7223 */ /* 0x040fe2000000000d */
[----:B------:R-:W-:Y:S01]  /*9080*/  LOP3.LUT R122, R128, 0xffff0000, RZ, 0xc0, !PT ;  /* 0xffff0000807a7812 */ /* 0x000fe200078ec0ff */
[C---:B------:R-:W-:Y:S01]  /*9090*/  FFMA R18, R81.reuse, R95, R18 ;  /* 0x0000005f51127223 */ /* 0x040fe20000000012 */
[----:B------:R-:W-:Y:S01]  /*90a0*/  FFMA R19, R81, R96, R19 ;  /* 0x0000006051137223 */ /* 0x000fe20000000013 */
[----:B------:R-:W-:Y:S01]  /*90b0*/  SHF.L.U32 R123, R129, 0x10, RZ ;  /* 0x00000010817b7819 */ /* 0x000fe200000006ff */
[----:B------:R-:W-:Y:S01]  /*90c0*/  FFMA R16, R81, R97, R16 ;  /* 0x0000006151107223 */ /* 0x000fe20000000010 */
[----:B------:R-:W-:Y:S01]  /*90d0*/  F2FP.BF16.F32.PACK_AB R10, R13, R12 ;  /* 0x0000000c0d0a723e */ /* 0x000fe200000010ff */
[C---:B------:R-:W-:Y:S01]  /*90e0*/  FMUL R17, R76.reuse, R21 ;  /* 0x000000154c117220 */ /* 0x040fe20000400000 */
[----:B------:R-:W-:Y:S01]  /*90f0*/  F2FP.BF16.F32.PACK_AB R11, R19, R18 ;  /* 0x00000012130b723e */ /* 0x000fe200000010ff */
[C---:B------:R-:W-:Y:S01]  /*9100*/  FMUL R22, R76.reuse, R22 ;  /* 0x000000164c167220 */ /* 0x040fe20000400000 */
[C---:B------:R-:W-:Y:S01]  /*9110*/  FMUL R23, R76.reuse, R23 ;  /* 0x000000174c177220 */ /* 0x040fe20000400000 */
[----:B------:R-:W-:Y:S01]  /*9120*/  FFMA R17, R81, R98, R17 ;  /* 0x0000006251117223 */ /* 0x000fe20000000011 */
[C---:B------:R-:W-:Y:S01]  /*9130*/  FMUL R20, R76.reuse, R24 ;  /* 0x000000184c147220 */ /* 0x040fe20000400000 */
[----:B------:R-:W-:Y:S01]  /*9140*/  LOP3.LUT R124, R129, 0xffff0000, RZ, 0xc0, !PT ;  /* 0xffff0000817c7812 */ /* 0x000fe200078ec0ff */
[----:B------:R1:W-:Y:S01]  /*9150*/  STS.128 [R181+0x8400], R8 ;  /* 0x00840008b5007388 */ /* 0x0003e20000000c00 */
[----:B------:R-:W-:Y:S01]  /*9160*/  FFMA R22, R81, R99, R22 ;  /* 0x0000006351167223 */ /* 0x000fe20000000016 */
[----:B------:R-:W-:Y:S01]  /*9170*/  F2FP.BF16.F32.PACK_AB R16, R17, R16 ;  /* 0x000000101110723e */ /* 0x000fe200000010ff */
[C---:B------:R-:W-:Y:S01]  /*9180*/  FFMA R23, R81.reuse, R100, R23 ;  /* 0x0000006451177223 */ /* 0x040fe20000000017 */
[----:B------:R-:W-:Y:S01]  /*9190*/  FFMA R20, R81, R101, R20 ;  /* 0x0000006551147223 */ /* 0x000fe20000000014 */
[----:B------:R-:W-:Y:S01]  /*91a0*/  FMUL R21, R76, R25 ;  /* 0x000000194c157220 */ /* 0x000fe20000400000 */
[----:B------:R-:W-:Y:S01]  /*91b0*/  SHF.L.U32 R125, R130, 0x10, RZ ;  /* 0x00000010827d7819 */ /* 0x000fe200000006ff */
[C---:B------:R-:W-:Y:S01]  /*91c0*/  FMUL R26, R76.reuse, R26 ;  /* 0x0000001a4c1a7220 */ /* 0x040fe20000400000 */
[----:B------:R-:W-:Y:S01]  /*91d0*/  F2FP.BF16.F32.PACK_AB R17, R23, R22 ;  /* 0x000000161711723e */ /* 0x000fe200000010ff */
[C---:B------:R-:W-:Y:S01]  /*91e0*/  FFMA R21, R81.reuse, R102, R21 ;  /* 0x0000006651157223 */ /* 0x040fe20000000015 */
[----:B------:R-:W-:Y:S01]  /*91f0*/  FMUL R27, R76, R27 ;  /* 0x0000001b4c1b7220 */ /* 0x000fe20000400000 */
[----:B------:R-:W-:Y:S01]  /*9200*/  FFMA R26, R81, R103, R26 ;  /* 0x00000067511a7223 */ /* 0x000fe2000000001a */
[----:B------:R-:W-:Y:S01]  /*9210*/  LOP3.LUT R126, R130, 0xffff0000, RZ, 0xc0, !PT ;  /* 0xffff0000827e7812 */ /* 0x000fe200078ec0ff */
[C---:B------:R-:W-:Y:S01]  /*9220*/  FMUL R24, R76.reuse, R28 ;  /* 0x0000001c4c187220 */ /* 0x040fe20000400000 */
[----:B------:R-:W-:Y:S01]  /*9230*/  F2FP.BF16.F32.PACK_AB R18, R21, R20 ;  /* 0x000000141512723e */ /* 0x000fe200000010ff */
[C---:B------:R-:W-:Y:S01]  /*9240*/  FFMA R27, R81.reuse, R104, R27 ;  /* 0x00000068511b7223 */ /* 0x040fe2000000001b */
[C---:B------:R-:W-:Y:S01]  /*9250*/  FMUL R25, R76.reuse, R29 ;  /* 0x0000001d4c197220 */ /* 0x040fe20000400000 */
[----:B------:R-:W-:Y:S01]  /*9260*/  FFMA R24, R81, R105, R24 ;  /* 0x0000006951187223 */ /* 0x000fe20000000018 */
[----:B------:R-:W-:Y:S01]  /*9270*/  SHF.L.U32 R127, R131, 0x10, RZ ;  /* 0x00000010837f7819 */ /* 0x000fe200000006ff */
[C---:B------:R-:W-:Y:S01]  /*9280*/  FMUL R30, R76.reuse, R30 ;  /* 0x0000001e4c1e7220 */ /* 0x040fe20000400000 */
[----:B------:R-:W-:Y:S01]  /*9290*/  F2FP.BF16.F32.PACK_AB R19, R27, R26 ;  /* 0x0000001a1b13723e */ /* 0x000fe200000010ff */
[C---:B------:R-:W-:Y:S01]  /*92a0*/  FFMA R25, R81.reuse, R106, R25 ;  /* 0x0000006a51197223 */ /* 0x040fe20000000019 */
[C---:B------:R-:W-:Y:S01]  /*92b0*/  FMUL R31, R76.reuse, R31 ;  /* 0x0000001f4c1f7220 */ /* 0x040fe20000400000 */
[----:B------:R-:W-:Y:S01]  /*92c0*/  FFMA R30, R81, R107, R30 ;  /* 0x0000006b511e7223 */ /* 0x000fe2000000001e */
[----:B------:R-:W-:Y:S01]  /*92d0*/  LOP3.LUT R128, R131, 0xffff0000, RZ, 0xc0, !PT ;  /* 0xffff000083807812 */ /* 0x000fe200078ec0ff */
[----:B------:R1:W-:Y:S01]  /*92e0*/  STS.128 [R180+0x8400], R16 ;  /* 0x00840010b4007388 */ /* 0x0003e20000000c00 */
[----:B------:R-:W-:Y:S01]  /*92f0*/  F2FP.BF16.F32.PACK_AB R24, R25, R24 ;  /* 0x000000181918723e */ /* 0x000fe200000010ff */
[C---:B------:R-:W-:Y:S01]  /*9300*/  FFMA R31, R81.reuse, R108, R31 ;  /* 0x0000006c511f7223 */ /* 0x040fe2000000001f */
[C---:B------:R-:W-:Y:S01]  /*9310*/  FMUL R28, R76.reuse, R32 ;  /* 0x000000204c1c7220 */ /* 0x040fe20000400000 */
[C---:B------:R-:W-:Y:S01]  /*9320*/  FMUL R29, R76.reuse, R33 ;  /* 0x000000214c1d7220 */ /* 0x040fe20000400000 */
[----:B------:R-:W-:Y:S01]  /*9330*/  FMUL R34, R76, R34 ;  /* 0x000000224c227220 */ /* 0x000fe20000400000 */
[----:B------:R-:W-:Y:S01]  /*9340*/  SHF.L.U32 R129, R136, 0x10, RZ ;  /* 0x0000001088817819 */ /* 0x000fe200000006ff */
[----:B------:R-:W-:Y:S01]  /*9350*/  FFMA R28, R81, R109, R28 ;  /* 0x0000006d511c7223 */ /* 0x000fe2000000001c */
[----:B------:R-:W-:Y:S01]  /*9360*/  F2FP.BF16.F32.PACK_AB R25, R31, R30 ;  /* 0x0000001e1f19723e */ /* 0x000fe200000010ff */
[C---:B------:R-:W-:Y:S01]  /*9370*/  FFMA R29, R81.reuse, R110, R29 ;  /* 0x0000006e511d7223 */ /* 0x040fe2000000001d */
[----:B------:R-:W-:Y:S01]  /*9380*/  FFMA R34, R81, R111, R34 ;  /* 0x0000006f51227223 */ /* 0x000fe20000000022 */
[----:B------:R-:W-:Y:S01]  /*9390*/  FMUL R35, R76, R35 ;  /* 0x000000234c237220 */ /* 0x000fe20000400000 */
        /* <DEDUP_REMOVED lines=35> */
[C---:B------:R-:W-:Y:S01]  /*95d0*/  FMUL R47, R76.reuse, R47 ;  /* 0x0000002f4c2f7220 */ /* 0x040fe20000400000 */
[C---:B------:R-:W-:Y:S01]  /*95e0*/  FMUL R44, R76.reuse, R48 ;  /* 0x000000304c2c7220 */ /* 0x040fe20000400000 */
[----:B------:R-:W-:Y:S01]  /*95f0*/  FMUL R45, R76, R49 ;  /* 0x000000314c2d7220 */ /* 0x000fe20000400000 */
[----:B------:R1:W-:Y:S01]  /*9600*/  STS.128 [R177+0x8400], R32 ;  /* 0x00840020b1007388 */ /* 0x0003e20000000c00 */
[----:B------:R-:W-:Y:S01]  /*9610*/  LOP3.LUT R136, R139, 0xffff0000, RZ, 0xc0, !PT ;  /* 0xffff00008b887812 */ /* 0x000fe200078ec0ff */
[C---:B------:R-:W-:Y:S01]  /*9620*/  FFMA R46, R81.reuse, R123, R46 ;  /* 0x0000007b512e7223 */ /* 0x040fe2000000002e */
[----:B------:R-:W-:Y:S01]  /*9630*/  SHF.L.U32 R137, R144, 0x10, RZ ;  /* 0x0000001090897819 */ /* 0x000fe200000006ff */
[----:B------:R-:W-:Y:S01]  /*9640*/  FFMA R47, R81, R124, R47 ;  /* 0x0000007c512f7223 */ /* 0x000fe2000000002f */
[----:B------:R-:W-:Y:S01]  /*9650*/  F2FP.BF16.F32.PACK_AB R40, R41, R40 ;  /* 0x000000282928723e */ /* 0x000fe200000010ff */
[C---:B------:R-:W-:Y:S01]  /*9660*/  FFMA R44, R81.reuse, R125, R44 ;  /* 0x0000007d512c7223 */ /* 0x040fe2000000002c */
[C---:B------:R-:W-:Y:S01]  /*9670*/  FFMA R45, R81.reuse, R126, R45 ;  /* 0x0000007e512d7223 */ /* 0x040fe2000000002d */
[C---:B------:R-:W-:Y:S01]  /*9680*/  FMUL R50, R76.reuse, R50 ;  /* 0x000000324c327220 */ /* 0x040fe20000400000 */
[C---:B------:R-:W-:Y:S01]  /*9690*/  FMUL R51, R76.reuse, R51 ;  /* 0x000000334c337220 */ /* 0x040fe20000400000 */
[C---:B------:R-:W-:Y:S01]  /*96a0*/  FMUL R48, R76.reuse, R52 ;  /* 0x000000344c307220 */ /* 0x040fe20000400000 */
[C---:B------:R-:W-:Y:S01]  /*96b0*/  FMUL R49, R76.reuse, R53 ;  /* 0x000000354c317220 */ /* 0x040fe20000400000 */
[C---:B------:R-:W-:Y:S01]  /*96c0*/  FFMA R50, R81.reuse, R127, R50 ;  /* 0x0000007f51327223 */ /* 0x040fe20000000032 */
        /* <DEDUP_REMOVED lines=9> */
[----:B------:R-:W-:Y:S01]  /*9760*/  FFMA R55, R81, R132, R55 ;  /* 0x0000008451377223 */ /* 0x000fe20000000037 */
[C---:B------:R-:W-:Y:S01]  /*9770*/  FMUL R59, R76.reuse, R59 ;  /* 0x0000003b4c3b7220 */ /* 0x040fe20000400000 */
[----:B------:R-:W-:Y:S01]  /*9780*/  F2FP.BF16.F32.PACK_AB R41, R47, R46 ;  /* 0x0000002e2f29723e */ /* 0x000fe200000010ff */
[----:B------:R-:W-:Y:S01]  /*9790*/  FFMA R52, R81, R133, R52 ;  /* 0x0000008551347223 */ /* 0x000fe20000000034 */
[----:B------:R-:W-:Y:S01]  /*97a0*/  F2FP.BF16.F32.PACK_AB R42, R45, R44 ;  /* 0x0000002c2d2a723e */ /* 0x000fe200000010ff */
[----:B------:R-:W-:Y:S01]  /*97b0*/  FMUL R56, R76, R60 ;  /* 0x0000003c4c387220 */ /* 0x000fe20000400000 */
[----:B------:R-:W-:Y:S01]  /*97c0*/  F2FP.BF16.F32.PACK_AB R43, R51, R50 ;  /* 0x00000032332b723e */ /* 0x000fe200000010ff */
[----:B------:R-:W-:Y:S01]  /*97d0*/  FFMA R53, R81, R134, R53 ;  /* 0x0000008651357223 */ /* 0x000fe20000000035 */
[----:B------:R-:W-:Y:S01]  /*97e0*/  LOP3.LUT R138, R144, 0xffff0000, RZ, 0xc0, !PT ;  /* 0xffff0000908a7812 */ /* 0x000fe200078ec0ff */
[C---:B------:R-:W-:Y:S01]  /*97f0*/  FMUL R57, R76.reuse, R61 ;  /* 0x0000003d4c397220 */ /* 0x040fe20000400000 */
[----:B------:R-:W-:Y:S01]  /*9800*/  SHF.L.U32 R139, R145, 0x10, RZ ;  /* 0x00000010918b7819 */ /* 0x000fe200000006ff */
[----:B------:R1:W-:Y:S01]  /*9810*/  STS.128 [R176+0x8400], R40 ;  /* 0x00840028b0007388 */ /* 0x0003e20000000c00 */
[----:B------:R-:W-:Y:S01]  /*9820*/  FFMA R58, R81, R135, R58 ;  /* 0x00000087513a7223 */ /* 0x000fe2000000003a */
[----:B------:R-:W-:Y:S01]  /*9830*/  LOP3.LUT R140, R145, 0xffff0000, RZ, 0xc0, !PT ;  /* 0xffff0000918c7812 */ /* 0x000fe200078ec0ff */
[----:B------:R-:W-:Y:S01]  /*9840*/  FMUL R62, R76, R62 ;  /* 0x0000003e4c3e7220 */ /* 0x000fe20000400000 */
[C---:B------:R-:W-:Y:S01]  /*9850*/  FFMA R59, R81.reuse, R136, R59 ;  /* 0x00000088513b7223 */ /* 0x040fe2000000003b */
[----:B------:R-:W-:Y:S01]  /*9860*/  SHF.L.U32 R141, R146, 0x10, RZ ;  /* 0x00000010928d7819 */ /* 0x000fe200000006ff */
[----:B------:R-:W-:Y:S01]  /*9870*/  FMUL R63, R76, R63 ;  /* 0x0000003f4c3f7220 */ /* 0x000fe20000400000 */
[C---:B------:R-:W-:Y:S01]  /*9880*/  FFMA R56, R81.reuse, R137, R56 ;  /* 0x0000008951387223 */ /* 0x040fe20000000038 */
[----:B------:R-:W-:Y:S01]  /*9890*/  LOP3.LUT R142, R146, 0xffff0000, RZ, 0xc0, !PT ;  /* 0xffff0000928e7812 */ /* 0x000fe200078ec0ff */
[C---:B------:R-:W-:Y:S01]  /*98a0*/  FMUL R60, R76.reuse, R64 ;  /* 0x000000404c3c7220 */ /* 0x040fe20000400000 */
[----:B------:R-:W-:Y:S01]  /*98b0*/  FFMA R57, R81, R138, R57 ;  /* 0x0000008a51397223 */ /* 0x000fe20000000039 */
[----:B------:R-:W-:Y:S01]  /*98c0*/  SHF.L.U32 R143, R147, 0x10, RZ ;  /* 0x00000010938f7819 */ /* 0x000fe200000006ff */
[C---:B------:R-:W-:Y:S01]  /*98d0*/  FMUL R61, R76.reuse, R65 ;  /* 0x000000414c3d7220 */ /* 0x040fe20000400000 */
[----:B------:R-:W-:Y:S01]  /*98e0*/  FFMA R62, R81, R139, R62 ;  /* 0x0000008b513e7223 */ /* 0x000fe2000000003e */
[----:B------:R-:W-:Y:S01]  /*98f0*/  LOP3.LUT R144, R147, 0xffff0000, RZ, 0xc0, !PT ;  /* 0xffff000093907812 */ /* 0x000fe200078ec0ff */
[C---:B------:R-:W-:Y:S01]  /*9900*/  FMUL R66, R76.reuse, R66 ;  /* 0x000000424c427220 */ /* 0x040fe20000400000 */
[----:B------:R-:W-:Y:S01]  /*9910*/  F2FP.BF16.F32.PACK_AB R48, R49, R48 ;  /* 0x000000303130723e */ /* 0x000fe200000010ff */
[----:B------:R-:W-:Y:S01]  /*9920*/  FFMA R63, R81, R140, R63 ;  /* 0x0000008c513f7223 */ /* 0x000fe2000000003f */
[----:B------:R-:W-:Y:S01]  /*9930*/  FMUL R67, R76, R67 ;  /* 0x000000434c437220 */ /* 0x000fe20000400000 */
[----:B------:R-:W-:Y:S01]  /*9940*/  F2FP.BF16.F32.PACK_AB R49, R55, R54 ;  /* 0x000000363731723e */ /* 0x000fe200000010ff */
[----:B------:R-:W-:Y:S01]  /*9950*/  FFMA R60, R81, R141, R60 ;  /* 0x0000008d513c7223 */ /* 0x000fe2000000003c */
[----:B------:R-:W-:Y:S01]  /*9960*/  F2FP.BF16.F32.PACK_AB R50, R53, R52 ;  /* 0x000000343532723e */ /* 0x000fe200000010ff */
[----:B------:R-:W-:Y:S01]  /*9970*/  FFMA R61, R81, R142, R61 ;  /* 0x0000008e513d7223 */ /* 0x000fe2000000003d */
[----:B------:R-:W-:Y:S01]  /*9980*/  F2FP.BF16.F32.PACK_AB R51, R59, R58 ;  /* 0x0000003a3b33723e */ /* 0x000fe200000010ff */
[C---:B------:R-:W-:Y:S01]  /*9990*/  FFMA R66, R81.reuse, R143, R66 ;  /* 0x0000008f51427223 */ /* 0x040fe20000000042 */
[----:B------:R-:W-:Y:S01]  /*99a0*/  FFMA R67, R81, R144, R67 ;  /* 0x0000009051437223 */ /* 0x000fe20000000043 */
[----:B------:R-:W-:Y:S02]  /*99b0*/  F2FP.BF16.F32.PACK_AB R56, R57, R56 ;  /* 0x000000383938723e */ /* 0x000fe400000010ff */
[----:B------:R1:W-:Y:S01]  /*99c0*/  STS.128 [R175+0x8400], R48 ;  /* 0x00840030af007388 */ /* 0x0003e20000000c00 */
[----:B------:R-:W-:Y:S02]  /*99d0*/  F2FP.BF16.F32.PACK_AB R57, R63, R62 ;  /* 0x0000003e3f39723e */ /* 0x000fe400000010ff */
        /* <DEDUP_REMOVED lines=19> */
[----:B--2---:R-:W-:Y:S04]  /*9b10*/  DEPBAR.LE SB0, 0x1 ;  /* 0x000080400000791a */ /* 0x004fe80000000000 */
.L_x_127:
[----:B------:R-:W-:Y:S05]  /*9b20*/  BSYNC.RECONVERGENT B0 ;  /* 0x0000000000007941 */ /* 0x000fea0003800200 */
.L_x_126:
[----:B------:R-:W-:Y:S01]  /*9b30*/  BAR.SYNC.DEFER_BLOCKING 0x1, 0x80 ;  /* 0x0042000000007b1d */ /* 0x000fe20000010000 */
[----:B------:R-:W-:Y:S01]  /*9b40*/  UIADD3 UR4, UPT, UPT, UR50, 0x1, URZ ;  /* 0x0000000132047890 */ /* 0x000fe2000fffe0ff */
[----:B------:R-:W-:Y:S03]  /*9b50*/  IADD3 R79, PT, PT, R79, 0x1, RZ ;  /* 0x000000014f4f7810 */ /* 0x000fe60007ffe0ff */
[----:B------:R-:W-:Y:S09]  /*9b60*/  UISETP.GT.U32.AND UP0, UPT, UR4, -0x3, UPT ;  /* 0xfffffffd0400788c */ /* 0x000ff2000bf04070 */
[----:B------:R-:W-:Y:S05]  /*9b70*/  BRA.U UP0, `(.L_x_128) ;  /* 0x0000000100287547 */ /* 0x000fea000b800000 */
[----:B------:R-:W-:Y:S01]  /*9b80*/  ISETP.NE.AND P0, PT, R179, RZ, PT ;  /* 0x000000ffb300720c */ /* 0x000fe20003f05270 */
[----:B------:R-:W-:Y:S01]  /*9b90*/  IMAD.U32 R3, RZ, RZ, UR49 ;  /* 0x00000031ff037e24 */ /* 0x000fe2000f8e00ff */
[----:B------:R-:W-:Y:S01]  /*9ba0*/  UIADD3 UR49, UPT, UPT, UR49, 0x1, URZ ;  /* 0x0000000131317890 */ /* 0x000fe2000fffe0ff */
[----:B------:R-:W-:Y:S03]  /*9bb0*/  IMAD.U32 R0, RZ, RZ, UR37 ;  /* 0x00000025ff007e24 */ /* 0x000fe6000f8e00ff */
[----:B------:R-:W-:Y:S04]  /*9bc0*/  UISETP.NE.AND UP0, UPT, UR49, 0x3, UPT ;  /* 0x000000033100788c */ /* 0x000fe8000bf05270 */
[----:B------:R-:W-:Y:S03]  /*9bd0*/  USEL UR49, UR49, URZ, UP0 ;  /* 0x000000ff31317287 */ /* 0x000fe60008000000 */
[----:B------:R-:W-:Y:S05]  /*9be0*/  @P0 LEA R3, R3, UR48, 0x3 ;  /* 0x0000003003030c11 */ /* 0x000fea000f8e18ff */
[----:B------:R-:W-:Y:S05]  /*9bf0*/  @P0 VIADD R3, R3, 0x128 ;  /* 0x0000012803030836 */ /* 0x000fea0000000000 */
[----:B------:R-:W-:Y:S04]  /*9c00*/  @P0 PRMT R0, R0, 0x654, R3 ;  /* 0x0000065400000816 */ /* 0x000fe80000000003 */
[----:B------:R2:W-:Y:S03]  /*9c10*/  @P0 SYNCS.ARRIVE.TRANS64.RED.A1T0 RZ, [R0+URZ], RZ ;  /* 0x000000ff00ff09a7 */ /* 0x0005e600081004ff */
.L_x_128:
[----:B------:R-:W-:Y:S01]  /*9c20*/  ISETP.NE.AND P2, PT, R171, RZ, PT ;  /* 0x000000ffab00720c */ /* 0x000fe20003f45270 */
[----:B------:R-:W-:Y:S01]  /*9c30*/  UIADD3 UR50, UPT, UPT, UR50, 0x3, URZ ;  /* 0x0000000332327890 */ /* 0x000fe2000fffe0ff */
[----:B------:R-:W-:Y:S01]  /*9c40*/  ISETP.NE.AND P0, PT, R173, 0x2, PT ;  /* 0x00000002ad00780c */ /* 0x000fe20003f05270 */
[----:B------:R-:W-:Y:S01]  /*9c50*/  IMAD.IADD R20, R75, 0x1, R154 ;  /* 0x000000014b147824 */ /* 0x000fe200078e029a */
[----:B------:R-:W-:Y:S01]  /*9c60*/  ISETP.NE.AND P1, PT, R79, 0x2, PT ;  /* 0x000000024f00780c */ /* 0x000fe20003f25270 */
[----:B------:R-:W-:Y:S01]  /*9c70*/  IMAD.IADD R21, R77, 0x1, R156 ;  /* 0x000000014d157824 */ /* 0x000fe200078e029c */
[----:B--2---:R-:W-:Y:S02]  /*9c80*/  SEL R0, RZ, 0x1, P0 ;  /* 0x00000001ff007807 */ /* 0x004fe40000000000 */
[----:B------:R-:W-:Y:S02]  /*9c90*/  SEL R3, RZ, 0x1, P1 ;  /* 0x00000001ff037807 */ /* 0x000fe40000800000 */
[----:B------:R-:W-:Y:S02]  /*9ca0*/  LOP3.LUT R165, R165, R0, RZ, 0x3c, !PT ;  /* 0x00000000a5a57212 */ /* 0x000fe400078e3cff */
[----:B------:R-:W-:Y:S02]  /*9cb0*/  LOP3.LUT R166, R166, R3, RZ, 0x3c, !PT ;  /* 0x00000003a6a67212 */ /* 0x000fe400078e3cff */
[----:B------:R-:W-:Y:S02]  /*9cc0*/  @P2 R2UR UR36, R164 ;  /* 0x00000000a42422ca */ /* 0x000fe400000e0000 */
[----:B------:R-:W-:Y:S02]  /*9cd0*/  SEL R173, R173, RZ, P0 ;  /* 0x000000ffadad7207 */ /* 0x000fe40000000000 */
[----:B------:R-:W-:Y:S01]  /*9ce0*/  SEL R79, R79, RZ, P1 ;  /* 0x000000ff4f4f7207 */ /* 0x000fe20000800000 */
[----:B------:R-:W-:Y:S10]  /*9cf0*/  @P2 BRA `(.L_x_129) ;  /* 0xffffffb4001c2947 */ /* 0x000ff4000383ffff */
[----:B------:R-:W-:-:S09]  /*9d00*/  UISETP.NE.AND UP0, UPT, UR51, URZ, UPT ;  /* 0x000000ff3300728c */ /* 0x000fd2000bf05270 */
[----:B------:R-:W-:Y:S05]  /*9d10*/  BRA.U !UP0, `(.L_x_130) ;  /* 0x0000000108487547 */ /* 0x000fea000b800000 */
[----:B------:R-:W2:Y:S02]  /*9d20*/  LDCU.64 UR4, c[0x0][0x890] ;  /* 0x00011200ff0477ac */ /* 0x000ea40008000a00 */
[----:B--2---:R-:W-:-:S04]  /*9d30*/  UISETP.NE.U32.AND UP0, UPT, UR4, URZ, UPT ;  /* 0x000000ff0400728c */ /* 0x004fc8000bf05070 */
[----:B------:R-:W-:-:S09]  /*9d40*/  UISETP.NE.AND.EX UP0, UPT, UR5, URZ, UPT, UP0 ;  /* 0x000000ff0500728c */ /* 0x000fd2000bf05300 */
[----:B------:R-:W-:Y:S05]  /*9d50*/  BRA.U UP0, `(.L_x_131) ;  /* 0x00000001000c7547 */ /* 0x000fea000b800000 */
[----:B------:R-:W-:-:S13]  /*9d60*/  FSETP.NEU.AND P0, PT, R81, RZ, PT ;  /* 0x000000ff5100720b */ /* 0x000fda0003f0d000 */
[----:B------:R-:W-:Y:S05]  /*9d70*/  @!P0 EXIT ;  /* 0x000000000000894d */ /* 0x000fea0003800000 */
[----:B------:R-:W-:Y:S05]  /*9d80*/  BRA `(.L_x_130) ;  /* 0x00000000002c7947 */ /* 0x000fea0003800000 */
.L_x_131:
[----:B------:R-:W-:Y:S01]  /*9d90*/  ISETP.NE.AND P0, PT, R172, RZ, PT ;  /* 0x000000ffac00720c */ /* 0x000fe20003f05270 */
[----:B------:R-:W-:-:S12]  /*9da0*/  BSSY.RECONVERGENT B0, `(.L_x_130) ;  /* 0x0000009000007945 */ /* 0x000fd80003800200 */
[----:B------:R-:W-:Y:S05]  /*9db0*/  @P0 BRA `(.L_x_132) ;  /* 0x0000000000140947 */ /* 0x000fea0003800000 */
[----:B------:R-:W2:Y:S02]  /*9dc0*/  LDCU.64 UR4, c[0x0][0x888] ;  /* 0x00011100ff0477ac */ /* 0x000ea40008000a00 */
[----:B--2---:R-:W-:-:S04]  /*9dd0*/  ISETP.NE.U32.AND P0, PT, RZ, UR4, PT ;  /* 0x00000004ff007c0c */ /* 0x004fc8000bf05070 */
[----:B------:R-:W-:-:S13]  /*9de0*/  ISETP.NE.AND.EX P0, PT, RZ, UR5, PT, P0 ;  /* 0x00000005ff007c0c */ /* 0x000fda000bf05300 */
[----:B------:R-:W-:Y:S05]  /*9df0*/  @!P0 EXIT ;  /* 0x000000000000894d */ /* 0x000fea0003800000 */
[----:B------:R-:W-:Y:S05]  /*9e00*/  BRA `(.L_x_133) ;  /* 0x0000000000087947 */ /* 0x000fea0003800000 */
.L_x_132:
[----:B------:R-:W-:-:S13]  /*9e10*/  FSETP.NEU.AND P0, PT, R81, RZ, PT ;  /* 0x000000ff5100720b */ /* 0x000fda0003f0d000 */
[----:B------:R-:W-:Y:S05]  /*9e20*/  @!P0 EXIT ;  /* 0x000000000000894d */ /* 0x000fea0003800000 */
.L_x_133:
[----:B------:R-:W-:Y:S05]  /*9e30*/  BSYNC.RECONVERGENT B0 ;  /* 0x0000000000007941 */ /* 0x000fea0003800200 */
.L_x_130:
[----:B------:R-:W-:Y:S01]  /*9e40*/  ULEA UR4, UR49, UR48, 0x3 ;  /* 0x0000003031047291 */ /* 0x000fe2000f8e18ff */
[----:B------:R-:W-:-:S04]  /*9e50*/  DEPBAR.LE SB0, 0x0 ;  /* 0x000080000000791a */ /* 0x000fc80000000000 */
[----:B------:R-:W-:-:S04]  /*9e60*/  UIADD3 UR4, UPT, UPT, UR4, 0x128, URZ ;  /* 0x0000012804047890 */ /* 0x000fc8000fffe0ff */
[----:B------:R-:W-:-:S09]  /*9e70*/  UPRMT UR4, UR37, 0x654, UR4 ;  /* 0x0000065425047896 */ /* 0x000fd20008000004 */
[----:B------:R-:W-:Y:S01]  /*9e80*/  SYNCS.ARRIVE.TRANS64.RED.A1T0 RZ, [UR4], RZ ;  /* 0x000000ffffff79a7 */ /* 0x000fe20008100404 */
[----:B------:R-:W-:Y:S05]  /*9e90*/  EXIT ;  /* 0x000000000000794d */ /* 0x000fea0003800000 */
.L_x_20:
[----:B--2---:R2:W1:Y:S02]  /*9ea0*/  SYNCS.PHASECHK.TRANS64.TRYWAIT P0, [R3+URZ+0x1a0], R2 ;  /* 0x0001a002030075a7 */ /* 0x00446400080011ff */
[----:B-1----:R-:W-:Y:S05]  /*9eb0*/  @!P0 NANOSLEEP.SYNCS 0x989680 ;  /* 0x009896800000895d */ /* 0x002fea0003900000 */
[----:B------:R-:W1:Y:S02]  /*9ec0*/  @!P0 SYNCS.PHASECHK.TRANS64 P0, [R3+URZ+0x1a0], R2 ;  /* 0x0001a002030085a7 */ /* 0x000e6400080010ff */
[----:B-1----:R-:W-:Y:S05]  /*9ed0*/  @!P0 BRA `(.L_x_20) ;  /* 0xfffffffc00f08947 */ /* 0x002fea000383ffff */
[----:B------:R-:W-:Y:S05]  /*9ee0*/  BRA `(.L_x_134) ;  /* 0xffffff78001c7947 */ /* 0x000fea000383ffff */
.L_x_23:
[----:B-1----:R-:W-:Y:S07]  /*9ef0*/  MOV R2, UR33 ;  /* 0x0000002100027c02 */ /* 0x002fee0008000f00 */
.L_x_135:
[----:B-1----:R1:W2:Y:S02]  /*9f00*/  SYNCS.PHASECHK.TRANS64.TRYWAIT P0, [R2+URZ+0x88], R5 ;  /* 0x00008805020075a7 */ /* 0x0022a400080011ff */
[----:B--2---:R-:W-:Y:S05]  /*9f10*/  @!P0 NANOSLEEP.SYNCS 0x989680 ;  /* 0x009896800000895d */ /* 0x004fea0003900000 */
[----:B------:R-:W2:Y:S02]  /*9f20*/  @!P0 SYNCS.PHASECHK.TRANS64 P0, [R2+URZ+0x88], R5 ;  /* 0x00008805020085a7 */ /* 0x000ea400080010ff */
[----:B--2---:R-:W-:Y:S05]  /*9f30*/  @!P0 BRA `(.L_x_135) ;  /* 0xfffffffc00f08947 */ /* 0x004fea000383ffff */
[----:B------:R-:W-:Y:S05]  /*9f40*/  BRA `(.L_x_22) ;  /* 0xffffff78006c7947 */ /* 0x000fea000383ffff */
.L_x_29:
[----:B-1----:R-:W-:Y:S07]  /*9f50*/  MOV R2, UR17 ;  /* 0x0000001100027c02 */ /* 0x002fee0008000f00 */
.L_x_136:
[----:B-1----:R1:W2:Y:S02]  /*9f60*/  SYNCS.PHASECHK.TRANS64.TRYWAIT P0, [R2+URZ+0x88], R5 ;  /* 0x00008805020075a7 */ /* 0x0022a400080011ff */
[----:B--2---:R-:W-:Y:S05]  /*9f70*/  @!P0 NANOSLEEP.SYNCS 0x989680 ;  /* 0x009896800000895d */ /* 0x004fea0003900000 */
[----:B------:R-:W2:Y:S02]  /*9f80*/  @!P0 SYNCS.PHASECHK.TRANS64 P0, [R2+URZ+0x88], R5 ;  /* 0x00008805020085a7 */ /* 0x000ea400080010ff */
[----:B--2---:R-:W-:Y:S05]  /*9f90*/  @!P0 BRA `(.L_x_136) ;  /* 0xfffffffc00f08947 */ /* 0x004fea000383ffff */
[----:B------:R-:W-:Y:S05]  /*9fa0*/  BRA `(.L_x_28) ;  /* 0xffffff7c00147947 */ /* 0x000fea000383ffff */
.L_x_33:
[----:B-1----:R1:W2:Y:S02]  /*9fb0*/  SYNCS.PHASECHK.TRANS64.TRYWAIT P0, [R2+URZ+0x150], R3 ;  /* 0x00015003020075a7 */ /* 0x0022a400080011ff */
[----:B--2---:R-:W-:Y:S05]  /*9fc0*/  @!P0 NANOSLEEP.SYNCS 0x989680 ;  /* 0x009896800000895d */ /* 0x004fea0003900000 */
[----:B------:R-:W2:Y:S02]  /*9fd0*/  @!P0 SYNCS.PHASECHK.TRANS64 P0, [R2+URZ+0x150], R3 ;  /* 0x00015003020085a7 */ /* 0x000ea400080010ff */
[----:B--2---:R-:W-:Y:S05]  /*9fe0*/  @!P0 BRA `(.L_x_33) ;  /* 0xfffffffc00f08947 */ /* 0x004fea000383ffff */
[----:B------:R-:W-:Y:S05]  /*9ff0*/  BRA `(.L_x_137) ;  /* 0xffffff7c00a47947 */ /* 0x000fea000383ffff */
.L_x_37:
[----:B----4-:R-:W-:-:S07]  /*a000*/  MOV R0, UR5 ;  /* 0x0000000500007c02 */ /* 0x010fce0008000f00 */
.L_x_138:
[----:B-1----:R1:W2:Y:S02]  /*a010*/  SYNCS.PHASECHK.TRANS64.TRYWAIT P0, [R0+URZ], R3 ;  /* 0x00000003000075a7 */ /* 0x0022a400080011ff */
[----:B--2---:R-:W-:Y:S05]  /*a020*/  @!P0 NANOSLEEP.SYNCS 0x989680 ;  /* 0x009896800000895d */ /* 0x004fea0003900000 */
[----:B------:R-:W2:Y:S02]  /*a030*/  @!P0 SYNCS.PHASECHK.TRANS64 P0, [R0+URZ], R3 ;  /* 0x00000003000085a7 */ /* 0x000ea400080010ff */
[----:B--2---:R-:W-:Y:S05]  /*a040*/  @!P0 BRA `(.L_x_138) ;  /* 0xfffffffc00f08947 */ /* 0x004fea000383ffff */
[----:B------:R-:W-:Y:S05]  /*a050*/  BRA `(.L_x_139) ;  /* 0xffffff8400147947 */ /* 0x000fea000383ffff */
.L_x_38:
[----:B----4-:R-:W-:-:S07]  /*a060*/  MOV R0, UR5 ;  /* 0x0000000500007c02 */ /* 0x010fce0008000f00 */
.L_x_140:
[----:B-1----:R1:W2:Y:S02]  /*a070*/  SYNCS.PHASECHK.TRANS64.TRYWAIT P0, [R0+URZ], R3 ;  /* 0x00000003000075a7 */ /* 0x0022a400080011ff */
[----:B--2---:R-:W-:Y:S05]  /*a080*/  @!P0 NANOSLEEP.SYNCS 0x989680 ;  /* 0x009896800000895d */ /* 0x004fea0003900000 */
[----:B------:R-:W2:Y:S02]  /*a090*/  @!P0 SYNCS.PHASECHK.TRANS64 P0, [R0+URZ], R3 ;  /* 0x00000003000085a7 */ /* 0x000ea400080010ff */
[----:B--2---:R-:W-:Y:S05]  /*a0a0*/  @!P0 BRA `(.L_x_140) ;  /* 0xfffffffc00f08947 */ /* 0x004fea000383ffff */
[----:B------:R-:W-:Y:S05]  /*a0b0*/  BRA `(.L_x_141) ;  /* 0xffffff8400207947 */ /* 0x000fea000383ffff */
.L_x_39:
[----:B----4-:R-:W-:-:S07]  /*a0c0*/  MOV R0, UR5 ;  /* 0x0000000500007c02 */ /* 0x010fce0008000f00 */
.L_x_142:
[----:B-1----:R1:W2:Y:S02]  /*a0d0*/  SYNCS.PHASECHK.TRANS64.TRYWAIT P0, [R0+URZ], R3 ;  /* 0x00000003000075a7 */ /* 0x0022a400080011ff */
[----:B--2---:R-:W-:Y:S05]  /*a0e0*/  @!P0 NANOSLEEP.SYNCS 0x989680 ;  /* 0x009896800000895d */ /* 0x004fea0003900000 */
[----:B------:R-:W2:Y:S02]  /*a0f0*/  @!P0 SYNCS.PHASECHK.TRANS64 P0, [R0+URZ], R3 ;  /* 0x00000003000085a7 */ /* 0x000ea400080010ff */
[----:B--2---:R-:W-:Y:S05]  /*a100*/  @!P0 BRA `(.L_x_142) ;  /* 0xfffffffc00f08947 */ /* 0x004fea000383ffff */
[----:B------:R-:W-:Y:S05]  /*a110*/  BRA `(.L_x_143) ;  /* 0xffffff84002c7947 */ /* 0x000fea000383ffff */
.L_x_40:
[----:B----4-:R-:W-:-:S07]  /*a120*/  MOV R0, UR5 ;  /* 0x0000000500007c02 */ /* 0x010fce0008000f00 */
.L_x_144:
[----:B-1----:R1:W2:Y:S02]  /*a130*/  SYNCS.PHASECHK.TRANS64.TRYWAIT P0, [R0+URZ], R3 ;  /* 0x00000003000075a7 */ /* 0x0022a400080011ff */
[----:B--2---:R-:W-:Y:S05]  /*a140*/  @!P0 NANOSLEEP.SYNCS 0x989680 ;  /* 0x009896800000895d */ /* 0x004fea0003900000 */
[----:B------:R-:W2:Y:S02]  /*a150*/  @!P0 SYNCS.PHASECHK.TRANS64 P0, [R0+URZ], R3 ;  /* 0x00000003000085a7 */ /* 0x000ea400080010ff */
[----:B--2---:R-:W-:Y:S05]  /*a160*/  @!P0 BRA `(.L_x_144) ;  /* 0xfffffffc00f08947 */ /* 0x004fea000383ffff */
[----:B------:R-:W-:Y:S05]  /*a170*/  BRA `(.L_x_145) ;  /* 0xffffff8400387947 */ /* 0x000fea000383ffff */
.L_x_41:
[----:B----4-:R-:W-:-:S07]  /*a180*/  MOV R0, UR5 ;  /* 0x0000000500007c02 */ /* 0x010fce0008000f00 */
.L_x_146:
[----:B-1----:R1:W2:Y:S02]  /*a190*/  SYNCS.PHASECHK.TRANS64.TRYWAIT P0, [R0+URZ], R3 ;  /* 0x00000003000075a7 */ /* 0x0022a400080011ff */
[----:B--2---:R-:W-:Y:S05]  /*a1a0*/  @!P0 NANOSLEEP.SYNCS 0x989680 ;  /* 0x009896800000895d */ /* 0x004fea0003900000 */
[----:B------:R-:W2:Y:S02]  /*a1b0*/  @!P0 SYNCS.PHASECHK.TRANS64 P0, [R0+URZ], R3 ;  /* 0x00000003000085a7 */ /* 0x000ea400080010ff */
[----:B--2---:R-:W-:Y:S05]  /*a1c0*/  @!P0 BRA `(.L_x_146) ;  /* 0xfffffffc00f08947 */ /* 0x004fea000383ffff */
[----:B------:R-:W-:Y:S05]  /*a1d0*/  BRA `(.L_x_147) ;  /* 0xffffff8400447947 */ /* 0x000fea000383ffff */
.L_x_42:
[----:B----4-:R-:W-:-:S07]  /*a1e0*/  MOV R0, UR5 ;  /* 0x0000000500007c02 */ /* 0x010fce0008000f00 */
.L_x_148:
[----:B-1----:R1:W2:Y:S02]  /*a1f0*/  SYNCS.PHASECHK.TRANS64.TRYWAIT P0, [R0+URZ], R3 ;  /* 0x00000003000075a7 */ /* 0x0022a400080011ff */
[----:B--2---:R-:W-:Y:S05]  /*a200*/  @!P0 NANOSLEEP.SYNCS 0x989680 ;  /* 0x009896800000895d */ /* 0x004fea0003900000 */
[----:B------:R-:W2:Y:S02]  /*a210*/  @!P0 SYNCS.PHASECHK.TRANS64 P0, [R0+URZ], R3 ;  /* 0x00000003000085a7 */ /* 0x000ea400080010ff */
[----:B--2---:R-:W-:Y:S05]  /*a220*/  @!P0 BRA `(.L_x_148) ;  /* 0xfffffffc00f08947 */ /* 0x004fea000383ffff */
[----:B------:R-:W-:Y:S05]  /*a230*/  BRA `(.L_x_149) ;  /* 0xffffff8400507947 */ /* 0x000fea000383ffff */
.L_x_43:
[----:B----4-:R-:W-:-:S07]  /*a240*/  MOV R0, UR5 ;  /* 0x0000000500007c02 */ /* 0x010fce0008000f00 */
.L_x_150:
[----:B-1----:R1:W2:Y:S02]  /*a250*/  SYNCS.PHASECHK.TRANS64.TRYWAIT P0, [R0+URZ], R3 ;  /* 0x00000003000075a7 */ /* 0x0022a400080011ff */
[----:B--2---:R-:W-:Y:S05]  /*a260*/  @!P0 NANOSLEEP.SYNCS 0x989680 ;  /* 0x009896800000895d */ /* 0x004fea0003900000 */
[----:B------:R-:W2:Y:S02]  /*a270*/  @!P0 SYNCS.PHASECHK.TRANS64 P0, [R0+URZ], R3 ;  /* 0x00000003000085a7 */ /* 0x000ea400080010ff */
[----:B--2---:R-:W-:Y:S05]  /*a280*/  @!P0 BRA `(.L_x_150) ;  /* 0xfffffffc00f08947 */ /* 0x004fea000383ffff */
[----:B------:R-:W-:Y:S05]  /*a290*/  BRA `(.L_x_151) ;  /* 0xffffff84005c7947 */ /* 0x000fea000383ffff */
.L_x_44:
[----:B----4-:R-:W-:-:S07]  /*a2a0*/  MOV R0, UR5 ;  /* 0x0000000500007c02 */ /* 0x010fce0008000f00 */
.L_x_152:
[----:B-1----:R1:W2:Y:S02]  /*a2b0*/  SYNCS.PHASECHK.TRANS64.TRYWAIT P0, [R0+URZ], R3 ;  /* 0x00000003000075a7 */ /* 0x0022a400080011ff */
[----:B--2---:R-:W-:Y:S05]  /*a2c0*/  @!P0 NANOSLEEP.SYNCS 0x989680 ;  /* 0x009896800000895d */ /* 0x004fea0003900000 */
[----:B------:R-:W2:Y:S02]  /*a2d0*/  @!P0 SYNCS.PHASECHK.TRANS64 P0, [R0+URZ], R3 ;  /* 0x00000003000085a7 */ /* 0x000ea400080010ff */
[----:B--2---:R-:W-:Y:S05]  /*a2e0*/  @!P0 BRA `(.L_x_152) ;  /* 0xfffffffc00f08947 */ /* 0x004fea000383ffff */
[----:B------:R-:W-:Y:S05]  /*a2f0*/  BRA `(.L_x_153) ;  /* 0xffffff8400687947 */ /* 0x000fea000383ffff */
.L_x_45:
[----:B----4-:R-:W-:-:S07]  /*a300*/  MOV R0, UR5 ;  /* 0x0000000500007c02 */ /* 0x010fce0008000f00 */
.L_x_154:
[----:B-1----:R1:W2:Y:S02]  /*a310*/  SYNCS.PHASECHK.TRANS64.TRYWAIT P0, [R0+URZ], R3 ;  /* 0x00000003000075a7 */ /* 0x0022a400080011ff */
[----:B--2---:R-:W-:Y:S05]  /*a320*/  @!P0 NANOSLEEP.SYNCS 0x989680 ;  /* 0x009896800000895d */ /* 0x004fea0003900000 */
[----:B------:R-:W2:Y:S02]  /*a330*/  @!P0 SYNCS.PHASECHK.TRANS64 P0, [R0+URZ], R3 ;  /* 0x00000003000085a7 */ /* 0x000ea400080010ff */
[----:B--2---:R-:W-:Y:S05]  /*a340*/  @!P0 BRA `(.L_x_154) ;  /* 0xfffffffc00f08947 */ /* 0x004fea000383ffff */
[----:B------:R-:W-:Y:S05]  /*a350*/  BRA `(.L_x_155) ;  /* 0xffffff8400747947 */ /* 0x000fea000383ffff */
.L_x_46:
[----:B----4-:R-:W-:-:S07]  /*a360*/  MOV R0, UR5 ;  /* 0x0000000500007c02 */ /* 0x010fce0008000f00 */
.L_x_156:
[----:B-1----:R1:W2:Y:S02]  /*a370*/  SYNCS.PHASECHK.TRANS64.TRYWAIT P0, [R0+URZ], R3 ;  /* 0x00000003000075a7 */ /* 0x0022a400080011ff */
[----:B--2---:R-:W-:Y:S05]  /*a380*/  @!P0 NANOSLEEP.SYNCS 0x989680 ;  /* 0x009896800000895d */ /* 0x004fea0003900000 */
[----:B------:R-:W2:Y:S02]  /*a390*/  @!P0 SYNCS.PHASECHK.TRANS64 P0, [R0+URZ], R3 ;  /* 0x00000003000085a7 */ /* 0x000ea400080010ff */
[----:B--2---:R-:W-:Y:S05]  /*a3a0*/  @!P0 BRA `(.L_x_156) ;  /* 0xfffffffc00f08947 */ /* 0x004fea000383ffff */
[----:B------:R-:W-:Y:S05]  /*a3b0*/  BRA `(.L_x_157) ;  /* 0xffffff8400807947 */ /* 0x000fea000383ffff */
.L_x_47:
[----:B----4-:R-:W-:-:S07]  /*a3c0*/  MOV R0, UR5 ;  /* 0x0000000500007c02 */ /* 0x010fce0008000f00 */
.L_x_158:
[----:B-1----:R1:W2:Y:S02]  /*a3d0*/  SYNCS.PHASECHK.TRANS64.TRYWAIT P0, [R0+URZ], R3 ;  /* 0x00000003000075a7 */ /* 0x0022a400080011ff */
[----:B--2---:R-:W-:Y:S05]  /*a3e0*/  @!P0 NANOSLEEP.SYNCS 0x989680 ;  /* 0x009896800000895d */ /* 0x004fea0003900000 */
[----:B------:R-:W2:Y:S02]  /*a3f0*/  @!P0 SYNCS.PHASECHK.TRANS64 P0, [R0+URZ], R3 ;  /* 0x00000003000085a7 */ /* 0x000ea400080010ff */
[----:B--2---:R-:W-:Y:S05]  /*a400*/  @!P0 BRA `(.L_x_158) ;  /* 0xfffffffc00f08947 */ /* 0x004fea000383ffff */
[----:B------:R-:W-:Y:S05]  /*a410*/  BRA `(.L_x_159) ;  /* 0xffffff84008c7947 */ /* 0x000fea000383ffff */
.L_x_48:
[----:B----4-:R-:W-:-:S07]  /*a420*/  MOV R0, UR5 ;  /* 0x0000000500007c02 */ /* 0x010fce0008000f00 */
.L_x_160:
[----:B-1----:R1:W2:Y:S02]  /*a430*/  SYNCS.PHASECHK.TRANS64.TRYWAIT P0, [R0+URZ], R3 ;  /* 0x00000003000075a7 */ /* 0x0022a400080011ff */
[----:B--2---:R-:W-:Y:S05]  /*a440*/  @!P0 NANOSLEEP.SYNCS 0x989680 ;  /* 0x009896800000895d */ /* 0x004fea0003900000 */
[----:B------:R-:W2:Y:S02]  /*a450*/  @!P0 SYNCS.PHASECHK.TRANS64 P0, [R0+URZ], R3 ;  /* 0x00000003000085a7 */ /* 0x000ea400080010ff */
[----:B--2---:R-:W-:Y:S05]  /*a460*/  @!P0 BRA `(.L_x_160) ;  /* 0xfffffffc00f08947 */ /* 0x004fea000383ffff */
[----:B------:R-:W-:Y:S05]  /*a470*/  BRA `(.L_x_161) ;  /* 0xffffff8400987947 */ /* 0x000fea000383ffff */
.L_x_49:
[----:B----4-:R-:W-:-:S07]  /*a480*/  MOV R0, UR5 ;  /* 0x0000000500007c02 */ /* 0x010fce0008000f00 */
.L_x_162:
[----:B-1----:R1:W2:Y:S02]  /*a490*/  SYNCS.PHASECHK.TRANS64.TRYWAIT P0, [R0+URZ], R3 ;  /* 0x00000003000075a7 */ /* 0x0022a400080011ff */
[----:B--2---:R-:W-:Y:S05]  /*a4a0*/  @!P0 NANOSLEEP.SYNCS 0x989680 ;  /* 0x009896800000895d */ /* 0x004fea0003900000 */
[----:B------:R-:W2:Y:S02]  /*a4b0*/  @!P0 SYNCS.PHASECHK.TRANS64 P0, [R0+URZ], R3 ;  /* 0x00000003000085a7 */ /* 0x000ea400080010ff */
[----:B--2---:R-:W-:Y:S05]  /*a4c0*/  @!P0 BRA `(.L_x_162) ;  /* 0xfffffffc00f08947 */ /* 0x004fea000383ffff */
[----:B------:R-:W-:Y:S05]  /*a4d0*/  BRA `(.L_x_163) ;  /* 0xffffff8400a47947 */ /* 0x000fea000383ffff */
.L_x_50:
[----:B----4-:R-:W-:-:S07]  /*a4e0*/  MOV R0, UR5 ;  /* 0x0000000500007c02 */ /* 0x010fce0008000f00 */
.L_x_164:
[----:B-1----:R1:W2:Y:S02]  /*a4f0*/  SYNCS.PHASECHK.TRANS64.TRYWAIT P0, [R0+URZ], R3 ;  /* 0x00000003000075a7 */ /* 0x0022a400080011ff */
[----:B--2---:R-:W-:Y:S05]  /*a500*/  @!P0 NANOSLEEP.SYNCS 0x989680 ;  /* 0x009896800000895d */ /* 0x004fea0003900000 */
[----:B------:R-:W2:Y:S02]  /*a510*/  @!P0 SYNCS.PHASECHK.TRANS64 P0, [R0+URZ], R3 ;  /* 0x00000003000085a7 */ /* 0x000ea400080010ff */
[----:B--2---:R-:W-:Y:S05]  /*a520*/  @!P0 BRA `(.L_x_164) ;  /* 0xfffffffc00f08947 */ /* 0x004fea000383ffff */
[----:B------:R-:W-:Y:S05]  /*a530*/  BRA `(.L_x_165) ;  /* 0xffffff8400b07947 */ /* 0x000fea000383ffff */
.L_x_51:
[----:B----4-:R-:W-:-:S07]  /*a540*/  MOV R0, UR5 ;  /* 0x0000000500007c02 */ /* 0x010fce0008000f00 */
.L_x_166:
[----:B-1----:R1:W2:Y:S02]  /*a550*/  SYNCS.PHASECHK.TRANS64.TRYWAIT P0, [R0+URZ], R3 ;  /* 0x00000003000075a7 */ /* 0x0022a400080011ff */
[----:B--2---:R-:W-:Y:S05]  /*a560*/  @!P0 NANOSLEEP.SYNCS 0x989680 ;  /* 0x009896800000895d */ /* 0x004fea0003900000 */
[----:B------:R-:W2:Y:S02]  /*a570*/  @!P0 SYNCS.PHASECHK.TRANS64 P0, [R0+URZ], R3 ;  /* 0x00000003000085a7 */ /* 0x000ea400080010ff */
[----:B--2---:R-:W-:Y:S05]  /*a580*/  @!P0 BRA `(.L_x_166) ;  /* 0xfffffffc00f08947 */ /* 0x004fea000383ffff */
[----:B------:R-:W-:Y:S05]  /*a590*/  BRA `(.L_x_167) ;  /* 0xffffff8400bc7947 */ /* 0x000fea000383ffff */
.L_x_52:
[----:B----4-:R-:W-:-:S07]  /*a5a0*/  MOV R0, UR5 ;  /* 0x0000000500007c02 */ /* 0x010fce0008000f00 */
.L_x_168:
[----:B-1----:R1:W2:Y:S02]  /*a5b0*/  SYNCS.PHASECHK.TRANS64.TRYWAIT P0, [R0+URZ], R3 ;  /* 0x00000003000075a7 */ /* 0x0022a400080011ff */
[----:B--2---:R-:W-:Y:S05]  /*a5c0*/  @!P0 NANOSLEEP.SYNCS 0x989680 ;  /* 0x009896800000895d */ /* 0x004fea0003900000 */
[----:B------:R-:W2:Y:S02]  /*a5d0*/  @!P0 SYNCS.PHASECHK.TRANS64 P0, [R0+URZ], R3 ;  /* 0x00000003000085a7 */ /* 0x000ea400080010ff */
[----:B--2---:R-:W-:Y:S05]  /*a5e0*/  @!P0 BRA `(.L_x_168) ;  /* 0xfffffffc00f08947 */ /* 0x004fea000383ffff */
[----:B------:R-:W-:Y:S05]  /*a5f0*/  BRA `(.L_x_169) ;  /* 0xffffff8400c87947 */ /* 0x000fea000383ffff */
.L_x_55:
[----:B-1----:R1:W2:Y:S02]  /*a600*/  SYNCS.PHASECHK.TRANS64.TRYWAIT P0, [R0+URZ+0x190], R5 ;  /* 0x00019005000075a7 */ /* 0x0022a400080011ff */
[----:B--2---:R-:W-:Y:S05]  /*a610*/  @!P0 NANOSLEEP.SYNCS 0x989680 ;  /* 0x009896800000895d */ /* 0x004fea0003900000 */
[----:B------:R-:W2:Y:S02]  /*a620*/  @!P0 SYNCS.PHASECHK.TRANS64 P0, [R0+URZ+0x190], R5 ;  /* 0x00019005000085a7 */ /* 0x000ea400080010ff */
[----:B--2---:R-:W-:Y:S05]  /*a630*/  @!P0 BRA `(.L_x_55) ;  /* 0xfffffffc00f08947 */ /* 0x004fea000383ffff */
[----:B------:R-:W-:Y:S05]  /*a640*/  BRA `(.L_x_170) ;  /* 0xffffff8800247947 */ /* 0x000fea000383ffff */
.L_x_56:
[----:B------:R-:W-:-:S07]  /*a650*/  MOV R0, UR5 ;  /* 0x0000000500007c02 */ /* 0x000fce0008000f00 */
.L_x_171:
[----:B-1----:R1:W2:Y:S02]  /*a660*/  SYNCS.PHASECHK.TRANS64.TRYWAIT P0, [R0+URZ+0x160], R5 ;  /* 0x00016005000075a7 */ /* 0x0022a400080011ff */
[----:B--2---:R-:W-:Y:S05]  /*a670*/  @!P0 NANOSLEEP.SYNCS 0x989680 ;  /* 0x009896800000895d */ /* 0x004fea0003900000 */
[----:B------:R-:W2:Y:S02]  /*a680*/  @!P0 SYNCS.PHASECHK.TRANS64 P0, [R0+URZ+0x160], R5 ;  /* 0x00016005000085a7 */ /* 0x000ea400080010ff */
[----:B--2---:R-:W-:Y:S05]  /*a690*/  @!P0 BRA `(.L_x_171) ;  /* 0xfffffffc00f08947 */ /* 0x004fea000383ffff */
[----:B------:R-:W-:Y:S05]  /*a6a0*/  BRA `(.L_x_172) ;  /* 0xffffff8800347947 */ /* 0x000fea000383ffff */
.L_x_57:
[----:B-1----:R1:W2:Y:S02]  /*a6b0*/  SYNCS.PHASECHK.TRANS64.TRYWAIT P1, [R0+URZ+0x150], R5 ;  /* 0x00015005000075a7 */ /* 0x0022a400080211ff */
[----:B--2---:R-:W-:Y:S05]  /*a6c0*/  @!P1 NANOSLEEP.SYNCS 0x989680 ;  /* 0x009896800000995d */ /* 0x004fea0003900000 */
[----:B------:R-:W2:Y:S02]  /*a6d0*/  @!P1 SYNCS.PHASECHK.TRANS64 P1, [R0+URZ+0x150], R5 ;  /* 0x00015005000095a7 */ /* 0x000ea400080210ff */
[----:B--2---:R-:W-:Y:S05]  /*a6e0*/  @!P1 BRA `(.L_x_57) ;  /* 0xfffffffc00f09947 */ /* 0x004fea000383ffff */
[----:B------:R-:W-:Y:S05]  /*a6f0*/  BRA `(.L_x_173) ;  /* 0xffffff8800647947 */ /* 0x000fea000383ffff */
.L_x_60:
[----:B------:R-:W-:-:S07]  /*a700*/  MOV R0, UR5 ;  /* 0x0000000500007c02 */ /* 0x000fce0008000f00 */
.L_x_174:
[----:B-1----:R1:W2:Y:S02]  /*a710*/  SYNCS.PHASECHK.TRANS64.TRYWAIT P0, [R0+URZ+0x160], R3 ;  /* 0x00016003000075a7 */ /* 0x0022a400080011ff */
[----:B--2---:R-:W-:Y:S05]  /*a720*/  @!P0 NANOSLEEP.SYNCS 0x989680 ;  /* 0x009896800000895d */ /* 0x004fea0003900000 */
[----:B------:R-:W2:Y:S02]  /*a730*/  @!P0 SYNCS.PHASECHK.TRANS64 P0, [R0+URZ+0x160], R3 ;  /* 0x00016003000085a7 */ /* 0x000ea400080010ff */
[----:B--2---:R-:W-:Y:S05]  /*a740*/  @!P0 BRA `(.L_x_174) ;  /* 0xfffffffc00f08947 */ /* 0x004fea000383ffff */
[----:B------:R-:W-:Y:S05]  /*a750*/  BRA `(.L_x_59) ;  /* 0xffffff8800b87947 */ /* 0x000fea000383ffff */
.L_x_67:
[----:B-1----:R1:W2:Y:S02]  /*a760*/  SYNCS.PHASECHK.TRANS64.TRYWAIT P1, [R0+URZ+0x150], R5 ;  /* 0x00015005000075a7 */ /* 0x0022a400080211ff */
[----:B--2---:R-:W-:Y:S05]  /*a770*/  @!P1 NANOSLEEP.SYNCS 0x989680 ;  /* 0x009896800000995d */ /* 0x004fea0003900000 */
[----:B------:R-:W2:Y:S02]  /*a780*/  @!P1 SYNCS.PHASECHK.TRANS64 P1, [R0+URZ+0x150], R5 ;  /* 0x00015005000095a7 */ /* 0x000ea400080210ff */
[----:B--2---:R-:W-:Y:S05]  /*a790*/  @!P1 BRA `(.L_x_67) ;  /* 0xfffffffc00f09947 */ /* 0x004fea000383ffff */
[----:B------:R-:W-:Y:S05]  /*a7a0*/  BRA `(.L_x_175) ;  /* 0xffffff9000107947 */ /* 0x000fea000383ffff */
.L_x_68:
[----:B------:R-:W-:-:S07]  /*a7b0*/  MOV R3, UR14 ;  /* 0x0000000e00037c02 */ /* 0x000fce0008000f00 */
.L_x_176:
[----:B-1----:R1:W2:Y:S02]  /*a7c0*/  SYNCS.PHASECHK.TRANS64.TRYWAIT P0, [R3+URZ+0x180], R0 ;  /* 0x00018000030075a7 */ /* 0x0022a400080011ff */
[----:B--2---:R-:W-:Y:S05]  /*a7d0*/  @!P0 NANOSLEEP.SYNCS 0x989680 ;  /* 0x009896800000895d */ /* 0x004fea0003900000 */
[----:B------:R-:W2:Y:S02]  /*a7e0*/  @!P0 SYNCS.PHASECHK.TRANS64 P0, [R3+URZ+0x180], R0 ;  /* 0x00018000030085a7 */ /* 0x000ea400080010ff */
[----:B--2---:R-:W-:Y:S05]  /*a7f0*/  @!P0 BRA `(.L_x_176) ;  /* 0xfffffffc00f08947 */ /* 0x004fea000383ffff */
[----:B------:R-:W-:Y:S05]  /*a800*/  BRA `(.L_x_177) ;  /* 0xffffff9000447947 */ /* 0x000fea000383ffff */
.L_x_71:
[----:B------:R-:W-:Y:S07]  /*a810*/  MOV R0, UR7 ;  /* 0x0000000700007c02 */ /* 0x000fee0008000f00 */
.L_x_178:
[----:B-1----:R1:W2:Y:S02]  /*a820*/  SYNCS.PHASECHK.TRANS64.TRYWAIT P0, [R0+URZ], R3 ;  /* 0x00000003000075a7 */ /* 0x0022a400080011ff */
[----:B--2---:R-:W-:Y:S05]  /*a830*/  @!P0 NANOSLEEP.SYNCS 0x989680 ;  /* 0x009896800000895d */ /* 0x004fea0003900000 */
[----:B------:R-:W2:Y:S02]  /*a840*/  @!P0 SYNCS.PHASECHK.TRANS64 P0, [R0+URZ], R3 ;  /* 0x00000003000085a7 */ /* 0x000ea400080010ff */
[----:B--2---:R-:W-:Y:S05]  /*a850*/  @!P0 BRA `(.L_x_178) ;  /* 0xfffffffc00f08947 */ /* 0x004fea000383ffff */
[----:B------:R-:W-:Y:S05]  /*a860*/  BRA `(.L_x_70) ;  /* 0xffffff9000647947 */ /* 0x000fea000383ffff */
.L_x_74:
[----:B------:R-:W-:-:S07]  /*a870*/  MOV R0, UR5 ;  /* 0x0000000500007c02 */ /* 0x000fce0008000f00 */
.L_x_179:
[----:B--2---:R2:W3:Y:S02]  /*a880*/  SYNCS.PHASECHK.TRANS64.TRYWAIT P0, [R0+URZ], R3 ;  /* 0x00000003000075a7 */ /* 0x0044e400080011ff */
[----:B---3--:R-:W-:Y:S05]  /*a890*/  @!P0 NANOSLEEP.SYNCS 0x989680 ;  /* 0x009896800000895d */ /* 0x008fea0003900000 */
[----:B------:R-:W3:Y:S02]  /*a8a0*/  @!P0 SYNCS.PHASECHK.TRANS64 P0, [R0+URZ], R3 ;  /* 0x00000003000085a7 */ /* 0x000ee400080010ff */
[----:B---3--:R-:W-:Y:S05]  /*a8b0*/  @!P0 BRA `(.L_x_179) ;  /* 0xfffffffc00f08947 */ /* 0x008fea000383ffff */
[----:B------:R-:W-:Y:S05]  /*a8c0*/  BRA `(.L_x_180) ;  /* 0xffffff9400047947 */ /* 0x000fea000383ffff */
.L_x_75:
[----:B------:R-:W-:-:S07]  /*a8d0*/  MOV R0, UR6 ;  /* 0x0000000600007c02 */ /* 0x000fce0008000f00 */
.L_x_181:
[----:B--2---:R2:W3:Y:S02]  /*a8e0*/  SYNCS.PHASECHK.TRANS64.TRYWAIT P0, [R0+URZ], R3 ;  /* 0x00000003000075a7 */ /* 0x0044e400080011ff */
[----:B---3--:R-:W-:Y:S05]  /*a8f0*/  @!P0 NANOSLEEP.SYNCS 0x989680 ;  /* 0x009896800000895d */ /* 0x008fea0003900000 */
[----:B------:R-:W3:Y:S02]  /*a900*/  @!P0 SYNCS.PHASECHK.TRANS64 P0, [R0+URZ], R3 ;  /* 0x00000003000085a7 */ /* 0x000ee400080010ff */
[----:B---3--:R-:W-:Y:S05]  /*a910*/  @!P0 BRA `(.L_x_181) ;  /* 0xfffffffc00f08947 */ /* 0x008fea000383ffff */
[----:B------:R-:W-:Y:S05]  /*a920*/  BRA `(.L_x_182) ;  /* 0xffffff9400107947 */ /* 0x000fea000383ffff */
.L_x_80:
[----:B--2---:R2:W3:Y:S02]  /*a930*/  SYNCS.PHASECHK.TRANS64.TRYWAIT P0, [R0+URZ+0x150], R3 ;  /* 0x00015003000075a7 */ /* 0x0044e400080011ff */
[----:B---3--:R-:W-:Y:S05]  /*a940*/  @!P0 NANOSLEEP.SYNCS 0x989680 ;  /* 0x009896800000895d */ /* 0x008fea0003900000 */
[----:B------:R-:W3:Y:S02]  /*a950*/  @!P0 SYNCS.PHASECHK.TRANS64 P0, [R0+URZ+0x150], R3 ;  /* 0x00015003000085a7 */ /* 0x000ee400080010ff */
[----:B---3--:R-:W-:Y:S05]  /*a960*/  @!P0 BRA `(.L_x_80) ;  /* 0xfffffffc00f08947 */ /* 0x008fea000383ffff */
[----:B------:R-:W-:Y:S05]  /*a970*/  BRA `(.L_x_183) ;  /* 0xffffff9800187947 */ /* 0x000fea000383ffff */
.L_x_83:
[----:B------:R-:W-:Y:S07]  /*a980*/  MOV R0, UR7 ;  /* 0x0000000700007c02 */ /* 0x000fee0008000f00 */
.L_x_184:
[----:B--2---:R2:W3:Y:S02]  /*a990*/  SYNCS.PHASECHK.TRANS64.TRYWAIT P0, [R0+URZ+0x148], R3 ;  /* 0x00014803000075a7 */ /* 0x0044e400080011ff */
[----:B---3--:R-:W-:Y:S05]  /*a9a0*/  @!P0 NANOSLEEP.SYNCS 0x989680 ;  /* 0x009896800000895d */ /* 0x008fea0003900000 */
[----:B------:R-:W3:Y:S02]  /*a9b0*/  @!P0 SYNCS.PHASECHK.TRANS64 P0, [R0+URZ+0x148], R3 ;  /* 0x00014803000085a7 */ /* 0x000ee400080010ff */
[----:B---3--:R-:W-:Y:S05]  /*a9c0*/  @!P0 BRA `(.L_x_184) ;  /* 0xfffffffc00f08947 */ /* 0x008fea000383ffff */
[----:B------:R-:W-:Y:S05]  /*a9d0*/  BRA `(.L_x_82) ;  /* 0xffffff9800f87947 */ /* 0x000fea000383ffff */
.L_x_86:
[----:B------:R-:W-:Y:S07]  /*a9e0*/  MOV R3, UR7 ;  /* 0x0000000700037c02 */ /* 0x000fee0008000f00 */
.L_x_185:
[----:B-1----:R1:W2:Y:S02]  /*a9f0*/  SYNCS.PHASECHK.TRANS64.TRYWAIT P0, [R3+URZ+0x128], R12 ;  /* 0x0001280c030075a7 */ /* 0x0022a400080011ff */
[----:B--2---:R-:W-:Y:S05]  /*aa00*/  @!P0 NANOSLEEP.SYNCS 0x989680 ;  /* 0x009896800000895d */ /* 0x004fea0003900000 */
[----:B------:R-:W2:Y:S02]  /*aa10*/  @!P0 SYNCS.PHASECHK.TRANS64 P0, [R3+URZ+0x128], R12 ;  /* 0x0001280c030085a7 */ /* 0x000ea400080010ff */
[----:B--2---:R-:W-:Y:S05]  /*aa20*/  @!P0 BRA `(.L_x_185) ;  /* 0xfffffffc00f08947 */ /* 0x004fea000383ffff */
[----:B------:R-:W-:Y:S05]  /*aa30*/  BRA `(.L_x_186) ;  /* 0xffffff9c00707947 */ /* 0x000fea000383ffff */
.L_x_87:
[----:B-1----:R-:W-:Y:S07]  /*aa40*/  MOV R3, UR7 ;  /* 0x0000000700037c02 */ /* 0x002fee0008000f00 */
.L_x_187:
[----:B-1----:R1:W2:Y:S02]  /*aa50*/  SYNCS.PHASECHK.TRANS64.TRYWAIT P0, [R3+URZ+0x130], R12 ;  /* 0x0001300c030075a7 */ /* 0x0022a400080011ff */
[----:B--2---:R-:W-:Y:S05]  /*aa60*/  @!P0 NANOSLEEP.SYNCS 0x989680 ;  /* 0x009896800000895d */ /* 0x004fea0003900000 */
[----:B------:R-:W2:Y:S02]  /*aa70*/  @!P0 SYNCS.PHASECHK.TRANS64 P0, [R3+URZ+0x130], R12 ;  /* 0x0001300c030085a7 */ /* 0x000ea400080010ff */
[----:B--2---:R-:W-:Y:S05]  /*aa80*/  @!P0 BRA `(.L_x_187) ;  /* 0xfffffffc00f08947 */ /* 0x004fea000383ffff */
[----:B------:R-:W-:Y:S05]  /*aa90*/  BRA `(.L_x_188) ;  /* 0xffffff9c00b07947 */ /* 0x000fea000383ffff */
.L_x_88:
[----:B------:R-:W-:Y:S07]  /*aaa0*/  MOV R3, UR7 ;  /* 0x0000000700037c02 */ /* 0x000fee0008000f00 */
.L_x_189:
[----:B-1----:R1:W2:Y:S02]  /*aab0*/  SYNCS.PHASECHK.TRANS64.TRYWAIT P0, [R3+URZ+0x138], R12 ;  /* 0x0001380c030075a7 */ /* 0x0022a400080011ff */
[----:B--2---:R-:W-:Y:S05]  /*aac0*/  @!P0 NANOSLEEP.SYNCS 0x989680 ;  /* 0x009896800000895d */ /* 0x004fea0003900000 */
[----:B------:R-:W2:Y:S02]  /*aad0*/  @!P0 SYNCS.PHASECHK.TRANS64 P0, [R3+URZ+0x138], R12 ;  /* 0x0001380c030085a7 */ /* 0x000ea400080010ff */
[----:B--2---:R-:W-:Y:S05]  /*aae0*/  @!P0 BRA `(.L_x_189) ;  /* 0xfffffffc00f08947 */ /* 0x004fea000383ffff */
[----:B------:R-:W-:Y:S05]  /*aaf0*/  BRA `(.L_x_190) ;  /* 0xffffffa000387947 */ /* 0x000fea000383ffff */
.L_x_90:
[----:B------:R-:W-:-:S07]  /*ab00*/  MOV R0, UR7 ;  /* 0x0000000700007c02 */ /* 0x000fce0008000f00 */
.L_x_191:
[----:B-1----:R1:W3:Y:S02]  /*ab10*/  SYNCS.PHASECHK.TRANS64.TRYWAIT P0, [R0+URZ+0x128], R3 ;  /* 0x00012803000075a7 */ /* 0x0022e400080011ff */
[----:B---3--:R-:W-:Y:S05]  /*ab20*/  @!P0 NANOSLEEP.SYNCS 0x989680 ;  /* 0x009896800000895d */ /* 0x008fea0003900000 */
[----:B------:R-:W3:Y:S02]  /*ab30*/  @!P0 SYNCS.PHASECHK.TRANS64 P0, [R0+URZ+0x128], R3 ;  /* 0x00012803000085a7 */ /* 0x000ee400080010ff */
[----:B---3--:R-:W-:Y:S05]  /*ab40*/  @!P0 BRA `(.L_x_191) ;  /* 0xfffffffc00f08947 */ /* 0x008fea000383ffff */
[----:B------:R-:W-:Y:S05]  /*ab50*/  BRA `(.L_x_192) ;  /* 0xffffffa000a87947 */ /* 0x000fea000383ffff */
.L_x_91:
[----:B-1----:R-:W-:-:S07]  /*ab60*/  MOV R0, UR7 ;  /* 0x0000000700007c02 */ /* 0x002fce0008000f00 */
.L_x_193:
[----:B-1----:R1:W3:Y:S02]  /*ab70*/  SYNCS.PHASECHK.TRANS64.TRYWAIT P0, [R0+URZ+0x130], R3 ;  /* 0x00013003000075a7 */ /* 0x0022e400080011ff */
[----:B---3--:R-:W-:Y:S05]  /*ab80*/  @!P0 NANOSLEEP.SYNCS 0x989680 ;  /* 0x009896800000895d */ /* 0x008fea0003900000 */
[----:B------:R-:W3:Y:S02]  /*ab90*/  @!P0 SYNCS.PHASECHK.TRANS64 P0, [R0+URZ+0x130], R3 ;  /* 0x00013003000085a7 */ /* 0x000ee400080010ff */
[----:B---3--:R-:W-:Y:S05]  /*aba0*/  @!P0 BRA `(.L_x_193) ;  /* 0xfffffffc00f08947 */ /* 0x008fea000383ffff */
[----:B------:R-:W-:Y:S05]  /*abb0*/  BRA `(.L_x_194) ;  /* 0xffffffa000987947 */ /* 0x000fea000383ffff */
.L_x_93:
[----:B--2---:R2:W4:Y:S02]  /*abc0*/  SYNCS.PHASECHK.TRANS64.TRYWAIT P0, [R0+URZ+0x150], R3 ;  /* 0x00015003000075a7 */ /* 0x00452400080011ff */
[----:B----4-:R-:W-:Y:S05]  /*abd0*/  @!P0 NANOSLEEP.SYNCS 0x989680 ;  /* 0x009896800000895d */ /* 0x010fea0003900000 */
[----:B------:R-:W4:Y:S02]  /*abe0*/  @!P0 SYNCS.PHASECHK.TRANS64 P0, [R0+URZ+0x150], R3 ;  /* 0x00015003000085a7 */ /* 0x000f2400080010ff */
[----:B----4-:R-:W-:Y:S05]  /*abf0*/  @!P0 BRA `(.L_x_93) ;  /* 0xfffffffc00f08947 */ /* 0x010fea000383ffff */
[----:B------:R-:W-:Y:S05]  /*ac00*/  BRA `(.L_x_195) ;  /* 0xffffffa4006c7947 */ /* 0x000fea000383ffff */
.L_x_104:
[----:B-1----:R-:W-:Y:S04]  /*ac10*/  MOV R0, UR48 ;  /* 0x0000003000007c02 */ /* 0x002fe80008000f00 */
[----:B------:R1:W3:Y:S03]  /*ac20*/  SYNCS.PHASECHK.TRANS64.TRYWAIT P1, [R0+URZ+0x110], R5 ;  /* 0x00011005000075a7 */ /* 0x0002e600080211ff */
[----:B---3--:R-:W-:Y:S05]  /*ac30*/  @!P1 NANOSLEEP.SYNCS 0x989680 ;  /* 0x009896800000995d */ /* 0x008fea0003900000 */
[----:B------:R-:W3:Y:S02]  /*ac40*/  @!P1 SYNCS.PHASECHK.TRANS64 P1, [R0+URZ+0x110], R5 ;  /* 0x00011005000095a7 */ /* 0x000ee400080210ff */
[----:B---3--:R-:W-:Y:S05]  /*ac50*/  @!P1 BRA `(.L_x_104) ;  /* 0xfffffffc00ec9947 */ /* 0x008fea000383ffff */
[----:B------:R-:W-:Y:S05]  /*ac60*/  BRA `(.L_x_103) ;  /* 0xffffffb000ec7947 */ /* 0x000fea000383ffff */
.L_x_106:
[----:B-1----:R1:W4:Y:S02]  /*ac70*/  SYNCS.PHASECHK.TRANS64.TRYWAIT P0, [R108+URZ+0x170], R3 ;  /* 0x000170036c0075a7 */ /* 0x00232400080011ff */
[----:B----4-:R-:W-:Y:S05]  /*ac80*/  @!P0 NANOSLEEP.SYNCS 0x989680 ;  /* 0x009896800000895d */ /* 0x010fea0003900000 */
[----:B------:R-:W4:Y:S02]  /*ac90*/  @!P0 SYNCS.PHASECHK.TRANS64 P0, [R108+URZ+0x170], R3 ;  /* 0x000170036c0085a7 */ /* 0x000f2400080010ff */
[----:B----4-:R-:W-:Y:S05]  /*aca0*/  @!P0 BRA `(.L_x_106) ;  /* 0xfffffffc00f08947 */ /* 0x010fea000383ffff */
[----:B------:R-:W-:Y:S05]  /*acb0*/  BRA `(.L_x_105) ;  /* 0xffffffb400247947 */ /* 0x000fea000383ffff */
.L_x_115:
[----:B--2---:R2:W4:Y:S02]  /*acc0*/  SYNCS.PHASECHK.TRANS64.TRYWAIT P0, [R3+URZ+0x110], R0 ;  /* 0x00011000030075a7 */ /* 0x00452400080011ff */
[----:B----4-:R-:W-:Y:S05]  /*acd0*/  @!P0 NANOSLEEP.SYNCS 0x989680 ;  /* 0x009896800000895d */ /* 0x010fea0003900000 */
[----:B------:R-:W4:Y:S02]  /*ace0*/  @!P0 SYNCS.PHASECHK.TRANS64 P0, [R3+URZ+0x110], R0 ;  /* 0x00011000030085a7 */ /* 0x000f2400080010ff */
[----:B----4-:R-:W-:Y:S05]  /*acf0*/  @!P0 BRA `(.L_x_115) ;  /* 0xfffffffc00f08947 */ /* 0x010fea000383ffff */
[----:B------:R-:W-:Y:S05]  /*ad00*/  BRA `(.L_x_114) ;  /* 0xffffffc400d47947 */ /* 0x000fea000383ffff */
.L_x_124:
[----:B-1----:R1:W4:Y:S02]  /*ad10*/  SYNCS.PHASECHK.TRANS64.TRYWAIT P0, [R4+URZ+0x110], R3 ;  /* 0x00011003040075a7 */ /* 0x00232400080011ff */
[----:B----4-:R-:W-:Y:S05]  /*ad20*/  @!P0 NANOSLEEP.SYNCS 0x989680 ;  /* 0x009896800000895d */ /* 0x010fea0003900000 */
[----:B------:R-:W4:Y:S02]  /*ad30*/  @!P0 SYNCS.PHASECHK.TRANS64 P0, [R4+URZ+0x110], R3 ;  /* 0x00011003040085a7 */ /* 0x000f2400080010ff */
[----:B----4-:R-:W-:Y:S05]  /*ad40*/  @!P0 BRA `(.L_x_124) ;  /* 0xfffffffc00f08947 */ /* 0x010fea000383ffff */
[----:B------:R-:W-:Y:S05]  /*ad50*/  BRA `(.L_x_123) ;  /* 0xffffffd800d07947 */ /* 0x000fea000383ffff */
        .weak           $__internal_0_$__cuda_sm10x_tcgen05_guardrail_trap_col_being_dealloced_not_returned_by_alloc
        .type           $__internal_0_$__cuda_sm10x_tcgen05_guardrail_trap_col_being_dealloced_not_returned_by_alloc,@function
        .size           $__internal_0_$__cuda_sm10x_tcgen05_guardrail_trap_col_being_dealloced_not_returned_by_alloc,($__internal_1_$__cuda_sm10x_tcgen05_guardrail_trap_phase_invalid_during_alloc - $__internal_0_$__cuda_sm10x_tcgen05_guardrail_trap_col_being_dealloced_not_returned_by_alloc)
$__internal_0_$__cuda_sm10x_tcgen05_guardrail_trap_col_being_dealloced_not_returned_by_alloc:
[----:B------:R-:W-:Y:S05]  /*ad60*/  BPT.TRAP 0x1 ;  /* 0x000000040000795c */ /* 0x000fea0000300000 */
[----:B------:R-:W-:-:S04]  /*ad70*/  HFMA2 R3, -RZ, RZ, 0, 0 ;  /* 0x00000000ff037431 */ /* 0x000fc800000001ff */
[----:B------:R-:W-:Y:S05]  /*ad80*/  RET.REL.NODEC R2 `(_ZN7cutlass13device_kernelINS_4gemm6kernel13GemmUniversalIN4cute5tupleIJiiiiEEENS1_10collective13CollectiveMmaINS1_35MainloopSm100TmaUmmaWarpSpecializedILi17ELi2ELi2ENS5_IJNS4_1CILi1EEESB_SB_EEEEENS5_IJNSA_ILi128EEENSA_ILi192EEENSA_ILi16EEEEEENS_10bfloat16_tENS5_IJlSB_lEEESI_SJ_NS4_8TiledMMAINS4_8MMA_AtomIJNS4_20SM100_MMA_F16BF16_SSISI_SI_fLi128ELi192ELNS4_4UMMA5MajorE0ELSO_0ELNSN_7ScaleInE0ELSP_0EEEEEENS4_6LayoutISC_NS5_IJNSA_ILi0EEEST_ST_EEEEENS5_IJNS4_10UnderscoreESW_SW_EEEEENS4_13SM90_TMA_LOADENS4_14ComposedLayoutINS4_7SwizzleILi1ELi4ELi3EEENS4_18smem_ptr_flag_bitsILi16EEENSS_INS5_IJNSA_ILi8EEESG_EEENS5_IJSG_SB_EEEEEEEvNS4_8identityESZ_S19_vS1A_EENS_8epilogue10collective18CollectiveEpilogueINS1C_23Sm100TmaWarpSpecializedILi3ELi2ELi64ELb1ELb0EEEJSH_NS5_IJNSS_ISE_SB_EENSS_INSA_ILi64EEESB_EEEEESI_SJ_SI_SJ_NS1C_6fusion15FusionCallbacksIS1G_NS1L_17LinearCombinationISI_fSI_fLNS_15FloatRoundStyleE2EEESH_S1K_JEEENS4_5SM1004TMEM4LOAD26SM100_TMEM_LOAD_32dp32b64xESZ_NS10_INS11_ILi3ELi4ELi3EEES14_NSS_INS5_IJS15_S1I_EEENS5_IJS1I_SB_EEEEEEENS4_39AutoVectorizingCopyWithAssumedAlignmentILi128EEENS4_14SM90_TMA_STOREES1Z_S21_S21_EEEvvEEEEvNT_6ParamsE) ;  /* 0xffffff50029c7950 */ /* 0x000fea0003c3ffff */
        .weak           $__internal_1_$__cuda_sm10x_tcgen05_guardrail_trap_phase_invalid_during_alloc
        .type           $__internal_1_$__cuda_sm10x_tcgen05_guardrail_trap_phase_invalid_during_alloc,@function
        .size           $__internal_1_$__cuda_sm10x_tcgen05_guardrail_trap_phase_invalid_during_alloc,($__internal_2_$__cuda_sm10x_tcgen05_guardrail_trap_unallocated_columns_being_dealloced - $__internal_1_$__cuda_sm10x_tcgen05_guardrail_trap_phase_invalid_during_alloc)
$__internal_1_$__cuda_sm10x_tcgen05_guardrail_trap_phase_invalid_during_alloc:
[----:B------:R-:W-:Y:S05]  /*ad90*/  BPT.TRAP 0x1 ;  /* 0x000000040000795c */ /* 0x000fea0000300000 */
[----:B------:R-:W-:-:S04]  /*ada0*/  MOV R3, 0x0 ;  /* 0x0000000000037802 */ /* 0x000fc80000000f00 */
[----:B------:R-:W-:Y:S05]  /*adb0*/  RET.REL.NODEC R2 `(_ZN7cutlass13device_kernelINS_4gemm6kernel13GemmUniversalIN4cute5tupleIJiiiiEEENS1_10collective13CollectiveMmaINS1_35MainloopSm100TmaUmmaWarpSpecializedILi17ELi2ELi2ENS5_IJNS4_1CILi1EEESB_SB_EEEEENS5_IJNSA_ILi128EEENSA_ILi192EEENSA_ILi16EEEEEENS_10bfloat16_tENS5_IJlSB_lEEESI_SJ_NS4_8TiledMMAINS4_8MMA_AtomIJNS4_20SM100_MMA_F16BF16_SSISI_SI_fLi128ELi192ELNS4_4UMMA5MajorE0ELSO_0ELNSN_7ScaleInE0ELSP_0EEEEEENS4_6LayoutISC_NS5_IJNSA_ILi0EEEST_ST_EEEEENS5_IJNS4_10UnderscoreESW_SW_EEEEENS4_13SM90_TMA_LOADENS4_14ComposedLayoutINS4_7SwizzleILi1ELi4ELi3EEENS4_18smem_ptr_flag_bitsILi16EEENSS_INS5_IJNSA_ILi8EEESG_EEENS5_IJSG_SB_EEEEEEEvNS4_8identityESZ_S19_vS1A_EENS_8epilogue10collective18CollectiveEpilogueINS1C_23Sm100TmaWarpSpecializedILi3ELi2ELi64ELb1ELb0EEEJSH_NS5_IJNSS_ISE_SB_EENSS_INSA_ILi64EEESB_EEEEESI_SJ_SI_SJ_NS1C_6fusion15FusionCallbacksIS1G_NS1L_17LinearCombinationISI_fSI_fLNS_15FloatRoundStyleE2EEESH_S1K_JEEENS4_5SM1004TMEM4LOAD26SM100_TMEM_LOAD_32dp32b64xESZ_NS10_INS11_ILi3ELi4ELi3EEES14_NSS_INS5_IJS15_S1I_EEENS5_IJS1I_SB_EEEEEEENS4_39AutoVectorizingCopyWithAssumedAlignmentILi128EEENS4_14SM90_TMA_STOREES1Z_S21_S21_EEEvvEEEEvNT_6ParamsE) ;  /* 0xffffff5002907950 */ /* 0x000fea0003c3ffff */
        .weak           $__internal_2_$__cuda_sm10x_tcgen05_guardrail_trap_unallocated_columns_being_dealloced
        .type           $__internal_2_$__cuda_sm10x_tcgen05_guardrail_trap_unallocated_columns_being_dealloced,@function
        .size           $__internal_2_$__cuda_sm10x_tcgen05_guardrail_trap_unallocated_columns_being_dealloced,(.L_x_197 - $__internal_2_$__cuda_sm10x_tcgen05_guardrail_trap_unallocated_columns_being_dealloced)
$__internal_2_$__cuda_sm10x_tcgen05_guardrail_trap_unallocated_columns_being_dealloced:
[----:B------:R-:W-:Y:S05]  /*adc0*/  BPT.TRAP 0x1 ;  /* 0x000000040000795c */ /* 0x000fea0000300000 */
[----:B------:R-:W-:-:S04]  /*add0*/  HFMA2 R3, -RZ, RZ, 0, 0 ;  /* 0x00000000ff037431 */ /* 0x000fc800000001ff */
[----:B------:R-:W-:Y:S05]  /*ade0*/  RET.REL.NODEC R2 `(_ZN7cutlass13device_kernelINS_4gemm6kernel13GemmUniversalIN4cute5tupleIJiiiiEEENS1_10collective13CollectiveMmaINS1_35MainloopSm100TmaUmmaWarpSpecializedILi17ELi2ELi2ENS5_IJNS4_1CILi1EEESB_SB_EEEEENS5_IJNSA_ILi128EEENSA_ILi192EEENSA_ILi16EEEEEENS_10bfloat16_tENS5_IJlSB_lEEESI_SJ_NS4_8TiledMMAINS4_8MMA_AtomIJNS4_20SM100_MMA_F16BF16_SSISI_SI_fLi128ELi192ELNS4_4UMMA5MajorE0ELSO_0ELNSN_7ScaleInE0ELSP_0EEEEEENS4_6LayoutISC_NS5_IJNSA_ILi0EEEST_ST_EEEEENS5_IJNS4_10UnderscoreESW_SW_EEEEENS4_13SM90_TMA_LOADENS4_14ComposedLayoutINS4_7SwizzleILi1ELi4ELi3EEENS4_18smem_ptr_flag_bitsILi16EEENSS_INS5_IJNSA_ILi8EEESG_EEENS5_IJSG_SB_EEEEEEEvNS4_8identityESZ_S19_vS1A_EENS_8epilogue10collective18CollectiveEpilogueINS1C_23Sm100TmaWarpSpecializedILi3ELi2ELi64ELb1ELb0EEEJSH_NS5_IJNSS_ISE_SB_EENSS_INSA_ILi64EEESB_EEEEESI_SJ_SI_SJ_NS1C_6fusion15FusionCallbacksIS1G_NS1L_17LinearCombinationISI_fSI_fLNS_15FloatRoundStyleE2EEESH_S1K_JEEENS4_5SM1004TMEM4LOAD26SM100_TMEM_LOAD_32dp32b64xESZ_NS10_INS11_ILi3ELi4ELi3EEES14_NSS_INS5_IJS15_S1I_EEENS5_IJS1I_SB_EEEEEEENS4_39AutoVectorizingCopyWithAssumedAlignmentILi128EEENS4_14SM90_TMA_STOREES1Z_S21_S21_EEEvvEEEEvNT_6ParamsE) ;  /* 0xffffff5002847950 */ /* 0x000fea0003c3ffff */
.L_x_196:
[----:B------:R-:W-:-:S00]  /*adf0*/  BRA `(.L_x_196) ;  /* 0xfffffffc00fc7947 */ /* 0x000fc0000383ffff */
[----:B------:R-:W-:-:S00]  /*ae00*/  NOP ;  /* 0x0000000000007918 */ /* 0x000fc00000000000 */
[----:B------:R-:W-:-:S00]  /*ae10*/  NOP ;  /* 0x0000000000007918 */ /* 0x000fc00000000000 */
[----:B------:R-:W-:-:S00]  /*ae20*/  NOP ;  /* 0x0000000000007918 */ /* 0x000fc00000000000 */
[----:B------:R-:W-:-:S00]  /*ae30*/  NOP ;  /* 0x0000000000007918 */ /* 0x000fc00000000000 */
[----:B------:R-:W-:-:S00]  /*ae40*/  NOP ;  /* 0x0000000000007918 */ /* 0x000fc00000000000 */
[----:B------:R-:W-:-:S00]  /*ae50*/  NOP ;  /* 0x0000000000007918 */ /* 0x000fc00000000000 */
[----:B------:R-:W-:-:S00]  /*ae60*/  NOP ;  /* 0x0000000000007918 */ /* 0x000fc00000000000 */
[----:B------:R-:W-:-:S00]  /*ae70*/  NOP ;  /* 0x0000000000007918 */ /* 0x000fc00000000000 */
.L_x_197:


//--------------------- .nv.global.init           --------------------------
	.section	.nv.global.init,"aw",@progbits
.nv.global.init:
	.type		$str$27,@object
	.size		$str$27,($str$28 - $str$27)
$str$27:
        /*0000*/ 	.byte	0x28, 0x61, 0x64, 0x64, 0x72, 0x65, 0x73, 0x73, 0x20, 0x26, 0x20, 0x6d, 0x61, 0x73, 0x6b, 0x29
        /*0010*/ 	.byte	0x20, 0x3d, 0x3d, 0x20, 0x30, 0x00
	.type		$str$28,@object
	.size		$str$28,($str$26 - $str$28)
$str$28:
        /*0016*/ 	.byte	0x2f, 0x74, 0x6d, 0x70, 0x2f, 0x63, 0x75, 0x74, 0x6c, 0x61, 0x73, 0x73, 0x5f, 0x73, 0x77, 0x65
        /*0026*/ 	.byte	0x65, 0x70, 0x5f, 0x73, 0x72, 0x63, 0x2f, 0x69, 0x6e, 0x63, 0x6c, 0x75, 0x64, 0x65, 0x2f, 0x63
        /*0036*/ 	.byte	0x75, 0x74, 0x65, 0x2f, 0x70, 0x6f, 0x69, 0x6e, 0x74, 0x65, 0x72, 0x5f, 0x66, 0x6c, 0x61, 0x67
        /*0046*/ 	.byte	0x67, 0x65, 0x64, 0x2e, 0x68, 0x70, 0x70, 0x00
	.type		$str$26,@object
	.size		$str$26,($str$25 - $str$26)
$str$26:
        /*004e*/ 	.byte	0x2f, 0x74, 0x6d, 0x70, 0x2f, 0x63, 0x75, 0x74, 0x6c, 0x61, 0x73, 0x73, 0x5f, 0x73, 0x77, 0x65
        /*005e*/ 	.byte	0x65, 0x70, 0x5f, 0x73, 0x72, 0x63, 0x2f, 0x69, 0x6e, 0x63, 0x6c, 0x75, 0x64, 0x65, 0x2f, 0x63
        /*006e*/ 	.byte	0x75, 0x74, 0x65, 0x2f, 0x61, 0x74, 0x6f, 0x6d, 0x2f, 0x63, 0x6f, 0x70, 0x79, 0x5f, 0x74, 0x72
        /*007e*/ 	.byte	0x61, 0x69, 0x74, 0x73, 0x5f, 0x73, 0x6d, 0x31, 0x30, 0x30, 0x2e, 0x68, 0x70, 0x70, 0x00
	.type		$str$25,@object
	.size		$str$25,(__unnamed_1 - $str$25)
$str$25:
        /*008d*/ 	.byte	0x28, 0x28, 0x75, 0x69, 0x6e, 0x74, 0x33, 0x32, 0x5f, 0x74, 0x28, 0x74, 0x68, 0x72, 0x65, 0x61
        /*009d*/ 	.byte	0x64, 0x49, 0x64, 0x78, 0x2e, 0x78, 0x29, 0x20, 0x2f, 0x20, 0x33, 0x32, 0x29, 0x20, 0x25, 0x20
        /*00ad*/ 	.byte	0x34, 0x29, 0x20, 0x3d, 0x3d, 0x20, 0x28, 0x28, 0x28, 0x74, 0x6d, 0x65, 0x6d, 0x5f, 0x61, 0x64
        /*00bd*/ 	.byte	0x64, 0x72, 0x20, 0x3e, 0x3e, 0x20, 0x31, 0x36, 0x29, 0x20, 0x2f, 0x20, 0x33, 0x32, 0x29, 0x20
        /*00cd*/ 	.byte	0x25, 0x20, 0x34, 0x29, 0x00
	.type		__unnamed_1,@object
	.size		__unnamed_1,(__unnamed_2 - __unnamed_1)
__unnamed_1:
        /*00d2*/ 	.byte	0x61, 0x75, 0x74, 0x6f, 0x20, 0x63, 0x75, 0x74, 0x65, 0x3a, 0x3a, 0x61, 0x73, 0x5f, 0x70, 0x6f
        /* <DEDUP_REMOVED lines=24> */
        /*0262*/ 	.byte	0x38, 0x31, 0x39, 0x32, 0x3e, 0x3e, 0x3e, 0x3e, 0x5d, 0x00
	.type		__unnamed_2,@object
	.size		__unnamed_2,(.L_2 - __unnamed_2)
__unnamed_2:
        /* <DEDUP_REMOVED lines=43> */
        /*051c*/ 	.byte	0x74, 0x65, 0x3a, 0x3a, 0x43, 0x3c, 0x30, 0x3e, 0x3e, 0x3e, 0x3e, 0x5d, 0x00
.L_2:


//--------------------- .nv.shared._ZN7cutlass13device_kernelINS_4gemm6kernel13GemmUniversalIN4cute5tupleIJiiiiEEENS1_10collective13CollectiveMmaINS1_35MainloopSm100TmaUmmaWarpSpecializedILi17ELi2ELi2ENS5_IJNS4_1CILi1EEESB_SB_EEEEENS5_IJNSA_ILi128EEENSA_ILi192EEENSA_ILi16EEEEEENS_10bfloat16_tENS5_IJlSB_lEEESI_SJ_NS4_8TiledMMAINS4_8MMA_AtomIJNS4_20SM100_MMA_F16BF16_SSISI_SI_fLi128ELi192ELNS4_4UMMA5MajorE0ELSO_0ELNSN_7ScaleInE0ELSP_0EEEEEENS4_6LayoutISC_NS5_IJNSA_ILi0EEEST_ST_EEEEENS5_IJNS4_10UnderscoreESW_SW_EEEEENS4_13SM90_TMA_LOADENS4_14ComposedLayoutINS4_7SwizzleILi1ELi4ELi3EEENS4_18smem_ptr_flag_bitsILi16EEENSS_INS5_IJNSA_ILi8EEESG_EEENS5_IJSG_SB_EEEEEEEvNS4_8identityESZ_S19_vS1A_EENS_8epilogue10collective18CollectiveEpilogueINS1C_23Sm100TmaWarpSpecializedILi3ELi2ELi64ELb1ELb0EEEJSH_NS5_IJNSS_ISE_SB_EENSS_INSA_ILi64EEESB_EEEEESI_SJ_SI_SJ_NS1C_6fusion15FusionCallbacksIS1G_NS1L_17LinearCombinationISI_fSI_fLNS_15FloatRoundStyleE2EEESH_S1K_JEEENS4_5SM1004TMEM4LOAD26SM100_TMEM_LOAD_32dp32b64xESZ_NS10_INS11_ILi3ELi4ELi3EEES14_NSS_INS5_IJS15_S1I_EEENS5_IJS1I_SB_EEEEEEENS4_39AutoVectorizingCopyWithAssumedAlignmentILi128EEENS4_14SM90_TMA_STOREES1Z_S21_S21_EEEvvEEEEvNT_6ParamsE --------------------------
	.section	.nv.shared._ZN7cutlass13device_kernelINS_4gemm6kernel13GemmUniversalIN4cute5tupleIJiiiiEEENS1_10collective13CollectiveMmaINS1_35MainloopSm100TmaUmmaWarpSpecializedILi17ELi2ELi2ENS5_IJNS4_1CILi1EEESB_SB_EEEEENS5_IJNSA_ILi128EEENSA_ILi192EEENSA_ILi16EEEEEENS_10bfloat16_tENS5_IJlSB_lEEESI_SJ_NS4_8TiledMMAINS4_8MMA_AtomIJNS4_20SM100_MMA_F16BF16_SSISI_SI_fLi128ELi192ELNS4_4UMMA5MajorE0ELSO_0ELNSN_7ScaleInE0ELSP_0EEEEEENS4_6LayoutISC_NS5_IJNSA_ILi0EEEST_ST_EEEEENS5_IJNS4_10UnderscoreESW_SW_EEEEENS4_13SM90_TMA_LOADENS4_14ComposedLayoutINS4_7SwizzleILi1ELi4ELi3EEENS4_18smem_ptr_flag_bitsILi16EEENSS_INS5_IJNSA_ILi8EEESG_EEENS5_IJSG_SB_EEEEEEEvNS4_8identityESZ_S19_vS1A_EENS_8epilogue10collective18CollectiveEpilogueINS1C_23Sm100TmaWarpSpecializedILi3ELi2ELi64ELb1ELb0EEEJSH_NS5_IJNSS_ISE_SB_EENSS_INSA_ILi64EEESB_EEEEESI_SJ_SI_SJ_NS1C_6fusion15FusionCallbacksIS1G_NS1L_17LinearCombinationISI_fSI_fLNS_15FloatRoundStyleE2EEESH_S1K_JEEENS4_5SM1004TMEM4LOAD26SM100_TMEM_LOAD_32dp32b64xESZ_NS10_INS11_ILi3ELi4ELi3EEES14_NSS_INS5_IJS15_S1I_EEENS5_IJS1I_SB_EEEEEEENS4_39AutoVectorizingCopyWithAssumedAlignmentILi128EEENS4_14SM90_TMA_STOREES1Z_S21_S21_EEEvvEEEEvNT_6ParamsE,"aw",@nobits
	.sectionflags	@""
	.align	16
	.zero		1024


//--------------------- .nv.shared.reserved.0     --------------------------
	.section	.nv.shared.reserved.0,"aw",@nobits
	.weak		__nv_reservedSMEM_offset_0_alias
	.size		__nv_reservedSMEM_offset_0_alias, 0, 64
	.other		__nv_reservedSMEM_offset_0_alias,@"STO_CUDA_RESERVED_SHARED STV_DEFAULT"
__nv_reservedSMEM_offset_0_alias:
	.zero		0
.nv.shared.reserved.0:
	.zero		64
	.weak		__nv_reservedSMEM_tcgen05_partition
	.type		__nv_reservedSMEM_tcgen05_partition,@object
	.size		__nv_reservedSMEM_tcgen05_partition,(.L_0 - __nv_reservedSMEM_tcgen05_partition)
__nv_reservedSMEM_tcgen05_partition:
	.zero		32
.L_0:


//--------------------- .nv.global                --------------------------
	.section	.nv.global,"aw",@nobits
.nv.global:
	.type		_ZN39_INTERNAL_5397f189_4_k_cu_094213f7_40954cute1_E,@object
	.size		_ZN39_INTERNAL_5397f189_4_k_cu_094213f7_40954cute1_E,(_ZN39_INTERNAL_5397f189_4_k_cu_094213f7_40954cuda3std3__45__cpo6cbeginE - _ZN39_INTERNAL_5397f189_4_k_cu_094213f7_40954cute1_E)
_ZN39_INTERNAL_5397f189_4_k_cu_094213f7_40954cute1_E:
	.zero		1
	.type		_ZN39_INTERNAL_5397f189_4_k_cu_094213f7_40954cuda3std3__45__cpo6cbeginE,@object
	.size		_ZN39_INTERNAL_5397f189_4_k_cu_094213f7_40954cuda3std3__45__cpo6cbeginE,(_ZN39_INTERNAL_5397f189_4_k_cu_094213f7_40954cuda3std3__48in_placeE - _ZN39_INTERNAL_5397f189_4_k_cu_094213f7_40954cuda3std3__45__cpo6cbeginE)
_ZN39_INTERNAL_5397f189_4_k_cu_094213f7_40954cuda3std3__45__cpo6cbeginE:
	.zero		1
	.type		_ZN39_INTERNAL_5397f189_4_k_cu_094213f7_40954cuda3std3__48in_placeE,@object
	.size		_ZN39_INTERNAL_5397f189_4_k_cu_094213f7_40954cuda3std3__48in_placeE,(_ZN39_INTERNAL_5397f189_4_k_cu_094213f7_40954cuda3std6ranges3__45__cpo9iter_moveE - _ZN39_INTERNAL_5397f189_4_k_cu_094213f7_40954cuda3std3__48in_placeE)
_ZN39_INTERNAL_5397f189_4_k_cu_094213f7_40954cuda3std3__48in_placeE:
	.zero		1
	.type		_ZN39_INTERNAL_5397f189_4_k_cu_094213f7_40954cuda3std6ranges3__45__cpo9iter_moveE,@object
	.size		_ZN39_INTERNAL_5397f189_4_k_cu_094213f7_40954cuda3std6ranges3__45__cpo9iter_moveE,(_ZN39_INTERNAL_5397f189_4_k_cu_094213f7_40954cuda3std3__45__cpo5beginE - _ZN39_INTERNAL_5397f189_4_k_cu_094213f7_40954cuda3std6ranges3__45__cpo9iter_moveE)
_ZN39_INTERNAL_5397f189_4_k_cu_094213f7_40954cuda3std6ranges3__45__cpo9iter_moveE:
	.zero		1
	.type		_ZN39_INTERNAL_5397f189_4_k_cu_094213f7_40954cuda3std3__45__cpo5beginE,@object
	.size		_ZN39_INTERNAL_5397f189_4_k_cu_094213f7_40954cuda3std3__45__cpo5beginE,(_ZN39_INTERNAL_5397f189_4_k_cu_094213f7_40954cuda3std3__441_GLOBAL__N__5397f189_4_k_cu_094213f7_40956ignoreE - _ZN39_INTERNAL_5397f189_4_k_cu_094213f7_40954cuda3std3__45__cpo5beginE)
_ZN39_INTERNAL_5397f189_4_k_cu_094213f7_40954cuda3std3__45__cpo5beginE:
	.zero		1
	.type		_ZN39_INTERNAL_5397f189_4_k_cu_094213f7_40954cuda3std3__441_GLOBAL__N__5397f189_4_k_cu_094213f7_40956ignoreE,@object
	.size		_ZN39_INTERNAL_5397f189_4_k_cu_094213f7_40954cuda3std3__441_GLOBAL__N__5397f189_4_k_cu_094213f7_40956ignoreE,(_ZN39_INTERNAL_5397f189_4_k_cu_094213f7_40954cute7productE - _ZN39_INTERNAL_5397f189_4_k_cu_094213f7_40954cuda3std3__441_GLOBAL__N__5397f189_4_k_cu_094213f7_40956ignoreE)
_ZN39_INTERNAL_5397f189_4_k_cu_094213f7_40954cuda3std3__441_GLOBAL__N__5397f189_4_k_cu_094213f7_40956ignoreE:
	.zero		1
	.type		_ZN39_INTERNAL_5397f189_4_k_cu_094213f7_40954cute7productE,@object
	.size		_ZN39_INTERNAL_5397f189_4_k_cu_094213f7_40954cute7productE,(_ZN39_INTERNAL_5397f189_4_k_cu_094213f7_40954cuda3std3__45__cpo3endE - _ZN39_INTERNAL_5397f189_4_k_cu_094213f7_40954cute7productE)
_ZN39_INTERNAL_5397f189_4_k_cu_094213f7_40954cute7productE:
	.zero		1
	.type		_ZN39_INTERNAL_5397f189_4_k_cu_094213f7_40954cuda3std3__45__cpo3endE,@object
	.size		_ZN39_INTERNAL_5397f189_4_k_cu_094213f7_40954cuda3std3__45__cpo3endE,(_ZN39_INTERNAL_5397f189_4_k_cu_094213f7_40954cuda3std3__419piecewise_constructE - _ZN39_INTERNAL_5397f189_4_k_cu_094213f7_40954cuda3std3__45__cpo3endE)
_ZN39_INTERNAL_5397f189_4_k_cu_094213f7_40954cuda3std3__45__cpo3endE:
	.zero		1
	.type		_ZN39_INTERNAL_5397f189_4_k_cu_094213f7_40954cuda3std3__419piecewise_constructE,@object
	.size		_ZN39_INTERNAL_5397f189_4_k_cu_094213f7_40954cuda3std3__419piecewise_constructE,(_ZN39_INTERNAL_5397f189_4_k_cu_094213f7_40954cuda3std3__45__cpo4cendE - _ZN39_INTERNAL_5397f189_4_k_cu_094213f7_40954cuda3std3__419piecewise_constructE)
_ZN39_INTERNAL_5397f189_4_k_cu_094213f7_40954cuda3std3__419piecewise_constructE:
	.zero		1
	.type		_ZN39_INTERNAL_5397f189_4_k_cu_094213f7_40954cuda3std3__45__cpo4cendE,@object
	.size		_ZN39_INTERNAL_5397f189_4_k_cu_094213f7_40954cuda3std3__45__cpo4cendE,(_ZN39_INTERNAL_5397f189_4_k_cu_094213f7_40954cuda3std6ranges3__45__cpo4swapE - _ZN39_INTERNAL_5397f189_4_k_cu_094213f7_40954cuda3std3__45__cpo4cendE)
_ZN39_INTERNAL_5397f189_4_k_cu_094213f7_40954cuda3std3__45__cpo4cendE:
	.zero		1
	.type		_ZN39_INTERNAL_5397f189_4_k_cu_094213f7_40954cuda3std6ranges3__45__cpo4swapE,@object
	.size		_ZN39_INTERNAL_5397f189_4_k_cu_094213f7_40954cuda3std6ranges3__45__cpo4swapE,(.L_10 - _ZN39_INTERNAL_5397f189_4_k_cu_094213f7_40954cuda3std6ranges3__45__cpo4swapE)
_ZN39_INTERNAL_5397f189_4_k_cu_094213f7_40954cuda3std6ranges3__45__cpo4swapE:
	.zero		1
.L_10:


//--------------------- .nv.constant0._ZN7cutlass13device_kernelINS_4gemm6kernel13GemmUniversalIN4cute5tupleIJiiiiEEENS1_10collective13CollectiveMmaINS1_35MainloopSm100TmaUmmaWarpSpecializedILi17ELi2ELi2ENS5_IJNS4_1CILi1EEESB_SB_EEEEENS5_IJNSA_ILi128EEENSA_ILi192EEENSA_ILi16EEEEEENS_10bfloat16_tENS5_IJlSB_lEEESI_SJ_NS4_8TiledMMAINS4_8MMA_AtomIJNS4_20SM100_MMA_F16BF16_SSISI_SI_fLi128ELi192ELNS4_4UMMA5MajorE0ELSO_0ELNSN_7ScaleInE0ELSP_0EEEEEENS4_6LayoutISC_NS5_IJNSA_ILi0EEEST_ST_EEEEENS5_IJNS4_10UnderscoreESW_SW_EEEEENS4_13SM90_TMA_LOADENS4_14ComposedLayoutINS4_7SwizzleILi1ELi4ELi3EEENS4_18smem_ptr_flag_bitsILi16EEENSS_INS5_IJNSA_ILi8EEESG_EEENS5_IJSG_SB_EEEEEEEvNS4_8identityESZ_S19_vS1A_EENS_8epilogue10collective18CollectiveEpilogueINS1C_23Sm100TmaWarpSpecializedILi3ELi2ELi64ELb1ELb0EEEJSH_NS5_IJNSS_ISE_SB_EENSS_INSA_ILi64EEESB_EEEEESI_SJ_SI_SJ_NS1C_6fusion15FusionCallbacksIS1G_NS1L_17LinearCombinationISI_fSI_fLNS_15FloatRoundStyleE2EEESH_S1K_JEEENS4_5SM1004TMEM4LOAD26SM100_TMEM_LOAD_32dp32b64xESZ_NS10_INS11_ILi3ELi4ELi3EEES14_NSS_INS5_IJS15_S1I_EEENS5_IJS1I_SB_EEEEEEENS4_39AutoVectorizingCopyWithAssumedAlignmentILi128EEENS4_14SM90_TMA_STOREES1Z_S21_S21_EEEvvEEEEvNT_6ParamsE --------------------------
	.section	.nv.constant0._ZN7cutlass13device_kernelINS_4gemm6kernel13GemmUniversalIN4cute5tupleIJiiiiEEENS1_10collective13CollectiveMmaINS1_35MainloopSm100TmaUmmaWarpSpecializedILi17ELi2ELi2ENS5_IJNS4_1CILi1EEESB_SB_EEEEENS5_IJNSA_ILi128EEENSA_ILi192EEENSA_ILi16EEEEEENS_10bfloat16_tENS5_IJlSB_lEEESI_SJ_NS4_8TiledMMAINS4_8MMA_AtomIJNS4_20SM100_MMA_F16BF16_SSISI_SI_fLi128ELi192ELNS4_4UMMA5MajorE0ELSO_0ELNSN_7ScaleInE0ELSP_0EEEEEENS4_6LayoutISC_NS5_IJNSA_ILi0EEEST_ST_EEEEENS5_IJNS4_10UnderscoreESW_SW_EEEEENS4_13SM90_TMA_LOADENS4_14ComposedLayoutINS4_7SwizzleILi1ELi4ELi3EEENS4_18smem_ptr_flag_bitsILi16EEENSS_INS5_IJNSA_ILi8EEESG_EEENS5_IJSG_SB_EEEEEEEvNS4_8identityESZ_S19_vS1A_EENS_8epilogue10collective18CollectiveEpilogueINS1C_23Sm100TmaWarpSpecializedILi3ELi2ELi64ELb1ELb0EEEJSH_NS5_IJNSS_ISE_SB_EENSS_INSA_ILi64EEESB_EEEEESI_SJ_SI_SJ_NS1C_6fusion15FusionCallbacksIS1G_NS1L_17LinearCombinationISI_fSI_fLNS_15FloatRoundStyleE2EEESH_S1K_JEEENS4_5SM1004TMEM4LOAD26SM100_TMEM_LOAD_32dp32b64xESZ_NS10_INS11_ILi3ELi4ELi3EEES14_NSS_INS5_IJS15_S1I_EEENS5_IJS1I_SB_EEEEEEENS4_39AutoVectorizingCopyWithAssumedAlignmentILi128EEENS4_14SM90_TMA_STOREES1Z_S21_S21_EEEvvEEEEvNT_6ParamsE,"a",@progbits
	.sectionflags	@""
	.align	4
.nv.constant0._ZN7cutlass13device_kernelINS_4gemm6kernel13GemmUniversalIN4cute5tupleIJiiiiEEENS1_10collective13CollectiveMmaINS1_35MainloopSm100TmaUmmaWarpSpecializedILi17ELi2ELi2ENS5_IJNS4_1CILi1EEESB_SB_EEEEENS5_IJNSA_ILi128EEENSA_ILi192EEENSA_ILi16EEEEEENS_10bfloat16_tENS5_IJlSB_lEEESI_SJ_NS4_8TiledMMAINS4_8MMA_AtomIJNS4_20SM100_MMA_F16BF16_SSISI_SI_fLi128ELi192ELNS4_4UMMA5MajorE0ELSO_0ELNSN_7ScaleInE0ELSP_0EEEEEENS4_6LayoutISC_NS5_IJNSA_ILi0EEEST_ST_EEEEENS5_IJNS4_10UnderscoreESW_SW_EEEEENS4_13SM90_TMA_LOADENS4_14ComposedLayoutINS4_7SwizzleILi1ELi4ELi3EEENS4_18smem_ptr_flag_bitsILi16EEENSS_INS5_IJNSA_ILi8EEESG_EEENS5_IJSG_SB_EEEEEEEvNS4_8identityESZ_S19_vS1A_EENS_8epilogue10collective18CollectiveEpilogueINS1C_23Sm100TmaWarpSpecializedILi3ELi2ELi64ELb1ELb0EEEJSH_NS5_IJNSS_ISE_SB_EENSS_INSA_ILi64EEESB_EEEEESI_SJ_SI_SJ_NS1C_6fusion15FusionCallbacksIS1G_NS1L_17LinearCombinationISI_fSI_fLNS_15FloatRoundStyleE2EEESH_S1K_JEEENS4_5SM1004TMEM4LOAD26SM100_TMEM_LOAD_32dp32b64xESZ_NS10_INS11_ILi3ELi4ELi3EEES14_NSS_INS5_IJS15_S1I_EEENS5_IJS1I_SB_EEEEEEENS4_39AutoVectorizingCopyWithAssumedAlignmentILi128EEENS4_14SM90_TMA_STOREES1Z_S21_S21_EEEvvEEEEvNT_6ParamsE:
	.zero		2944


//--------------------- SYMBOLS --------------------------

	.type		.nv.reservedSmem.offset0,@object
	.size		.nv.reservedSmem.offset0,0x4
	.type		.nv.reservedSmem.cap,@object
	.size		.nv.reservedSmem.cap,0x4
	.type		__assertfail,@function
